//
// Generated by NVIDIA NVVM Compiler
//
// Compiler Build ID: CL-36424714
// Cuda compilation tools, release 13.0, V13.0.88
// Based on NVVM 20.0.0
//

.version 9.0
.target sm_100
.address_size 64

	// .globl	_Z3runyPy
.global .align 4 .b8 precalc_xorwow_matrix[102400];
.global .align 4 .b8 precalc_xorwow_offset_matrix[102400];
.global .align 4 .b8 mrg32k3aM1[2304];
.global .align 4 .b8 mrg32k3aM2[2304];
.global .align 4 .b8 mrg32k3aM1SubSeq[2016];
.global .align 4 .b8 mrg32k3aM2SubSeq[2016];
.global .align 4 .b8 mrg32k3aM1Seq[2304];
.global .align 4 .b8 mrg32k3aM2Seq[2304];
.const .align 8 .b8 __cr_lgamma_table[72];
// _ZZ3runyPyE11checkpoints has been demoted
// _ZZ3runyPyE4hist has been demoted
// _ZZ3runyPyE6counts has been demoted

.visible .entry _Z3runyPy(
	.param .u64 _Z3runyPy_param_0,
	.param .u64 .ptr .align 1 _Z3runyPy_param_1
)
{
	.local .align 16 .b8 	__local_depot0[64];
	.reg .b64 	%SP;
	.reg .b64 	%SPL;
	.reg .pred 	%p<129>;
	.reg .b16 	%rs<33>;
	.reg .b32 	%r<1561>;
	.reg .b64 	%rd<66>;
	// demoted variable
	.shared .align 1 .b8 _ZZ3runyPyE11checkpoints[18048];
	// demoted variable
	.shared .align 8 .b8 _ZZ3runyPyE4hist[4960];
	// demoted variable
	.shared .align 4 .b8 _ZZ3runyPyE6counts[496];
	mov.u64 	%SPL, __local_depot0;
	ld.param.u64 	%rd11, [_Z3runyPy_param_0];
	add.u64 	%rd1, %SPL, 0;
	add.u64 	%rd2, %SPL, 48;
	mov.u32 	%r1, %tid.x;
	mov.u32 	%r672, %ctaid.x;
	mov.u32 	%r673, %ntid.x;
	mad.lo.s32 	%r2, %r672, %r673, %r1;
	cvt.u32.u64 	%r674, %rd11;
	xor.b32  	%r675, %r674, -1429050551;
	mul.lo.s32 	%r676, %r675, 1099087573;
	{ .reg .b32 tmp; mov.b64 {tmp, %r677}, %rd11; }
	xor.b32  	%r678, %r677, -136515619;
	mul.lo.s32 	%r679, %r678, -1703105765;
	add.s32 	%r680, %r676, %r679;
	add.s32 	%r1520, %r680, 6615241;
	add.s32 	%r1223, %r676, 123456789;
	st.local.v2.u32 	[%rd1], {%r1520, %r1223};
	xor.b32  	%r1222, %r676, 362436069;
	add.s32 	%r1221, %r679, 521288629;
	st.local.v2.u32 	[%rd1+8], {%r1222, %r1221};
	xor.b32  	%r1220, %r679, 88675123;
	add.s32 	%r1219, %r676, 5783321;
	st.local.v2.u32 	[%rd1+16], {%r1220, %r1219};
	setp.eq.s32 	%p1, %r2, 0;
	@%p1 bra 	$L__BB0_115;
	cvt.u64.u32 	%rd65, %r2;
	mov.b32 	%r1206, 0;
$L__BB0_2:
	mov.u64 	%rd4, %rd65;
	and.b64  	%rd5, %rd4, 3;
	setp.eq.s64 	%p2, %rd5, 0;
	@%p2 bra 	$L__BB0_114;
	mul.wide.u32 	%rd14, %r1206, 3200;
	mov.u64 	%rd15, precalc_xorwow_matrix;
	add.s64 	%rd6, %rd15, %rd14;
	mov.b32 	%r1219, 0;
	mov.u32 	%r1220, %r1219;
	mov.u32 	%r1221, %r1219;
	mov.u32 	%r1222, %r1219;
	mov.u32 	%r1223, %r1219;
	mov.u32 	%r1212, %r1219;
$L__BB0_4:
	mul.wide.u32 	%rd16, %r1212, 4;
	add.s64 	%rd17, %rd1, %rd16;
	ld.local.u32 	%r21, [%rd17+4];
	shl.b32 	%r22, %r1212, 5;
	mov.b32 	%r1218, 0;
$L__BB0_5:
	.pragma "nounroll";
	shr.u32 	%r684, %r21, %r1218;
	and.b32  	%r685, %r684, 1;
	setp.eq.b32 	%p3, %r685, 1;
	not.pred 	%p4, %p3;
	add.s32 	%r686, %r22, %r1218;
	mul.lo.s32 	%r687, %r686, 5;
	mul.wide.u32 	%rd18, %r687, 4;
	add.s64 	%rd7, %rd6, %rd18;
	@%p4 bra 	$L__BB0_7;
	ld.global.u32 	%r688, [%rd7];
	xor.b32  	%r1223, %r1223, %r688;
	ld.global.u32 	%r689, [%rd7+4];
	xor.b32  	%r1222, %r1222, %r689;
	ld.global.u32 	%r690, [%rd7+8];
	xor.b32  	%r1221, %r1221, %r690;
	ld.global.u32 	%r691, [%rd7+12];
	xor.b32  	%r1220, %r1220, %r691;
	ld.global.u32 	%r692, [%rd7+16];
	xor.b32  	%r1219, %r1219, %r692;
$L__BB0_7:
	and.b32  	%r694, %r684, 2;
	setp.eq.s32 	%p5, %r694, 0;
	@%p5 bra 	$L__BB0_9;
	ld.global.u32 	%r695, [%rd7+20];
	xor.b32  	%r1223, %r1223, %r695;
	ld.global.u32 	%r696, [%rd7+24];
	xor.b32  	%r1222, %r1222, %r696;
	ld.global.u32 	%r697, [%rd7+28];
	xor.b32  	%r1221, %r1221, %r697;
	ld.global.u32 	%r698, [%rd7+32];
	xor.b32  	%r1220, %r1220, %r698;
	ld.global.u32 	%r699, [%rd7+36];
	xor.b32  	%r1219, %r1219, %r699;
$L__BB0_9:
	and.b32  	%r701, %r684, 4;
	setp.eq.s32 	%p6, %r701, 0;
	@%p6 bra 	$L__BB0_11;
	ld.global.u32 	%r702, [%rd7+40];
	xor.b32  	%r1223, %r1223, %r702;
	ld.global.u32 	%r703, [%rd7+44];
	xor.b32  	%r1222, %r1222, %r703;
	ld.global.u32 	%r704, [%rd7+48];
	xor.b32  	%r1221, %r1221, %r704;
	ld.global.u32 	%r705, [%rd7+52];
	xor.b32  	%r1220, %r1220, %r705;
	ld.global.u32 	%r706, [%rd7+56];
	xor.b32  	%r1219, %r1219, %r706;
$L__BB0_11:
	and.b32  	%r708, %r684, 8;
	setp.eq.s32 	%p7, %r708, 0;
	@%p7 bra 	$L__BB0_13;
	ld.global.u32 	%r709, [%rd7+60];
	xor.b32  	%r1223, %r1223, %r709;
	ld.global.u32 	%r710, [%rd7+64];
	xor.b32  	%r1222, %r1222, %r710;
	ld.global.u32 	%r711, [%rd7+68];
	xor.b32  	%r1221, %r1221, %r711;
	ld.global.u32 	%r712, [%rd7+72];
	xor.b32  	%r1220, %r1220, %r712;
	ld.global.u32 	%r713, [%rd7+76];
	xor.b32  	%r1219, %r1219, %r713;
$L__BB0_13:
	and.b32  	%r715, %r684, 16;
	setp.eq.s32 	%p8, %r715, 0;
	@%p8 bra 	$L__BB0_15;
	ld.global.u32 	%r716, [%rd7+80];
	xor.b32  	%r1223, %r1223, %r716;
	ld.global.u32 	%r717, [%rd7+84];
	xor.b32  	%r1222, %r1222, %r717;
	ld.global.u32 	%r718, [%rd7+88];
	xor.b32  	%r1221, %r1221, %r718;
	ld.global.u32 	%r719, [%rd7+92];
	xor.b32  	%r1220, %r1220, %r719;
	ld.global.u32 	%r720, [%rd7+96];
	xor.b32  	%r1219, %r1219, %r720;
$L__BB0_15:
	and.b32  	%r722, %r684, 32;
	setp.eq.s32 	%p9, %r722, 0;
	@%p9 bra 	$L__BB0_17;
	ld.global.u32 	%r723, [%rd7+100];
	xor.b32  	%r1223, %r1223, %r723;
	ld.global.u32 	%r724, [%rd7+104];
	xor.b32  	%r1222, %r1222, %r724;
	ld.global.u32 	%r725, [%rd7+108];
	xor.b32  	%r1221, %r1221, %r725;
	ld.global.u32 	%r726, [%rd7+112];
	xor.b32  	%r1220, %r1220, %r726;
	ld.global.u32 	%r727, [%rd7+116];
	xor.b32  	%r1219, %r1219, %r727;
$L__BB0_17:
	and.b32  	%r729, %r684, 64;
	setp.eq.s32 	%p10, %r729, 0;
	@%p10 bra 	$L__BB0_19;
	ld.global.u32 	%r730, [%rd7+120];
	xor.b32  	%r1223, %r1223, %r730;
	ld.global.u32 	%r731, [%rd7+124];
	xor.b32  	%r1222, %r1222, %r731;
	ld.global.u32 	%r732, [%rd7+128];
	xor.b32  	%r1221, %r1221, %r732;
	ld.global.u32 	%r733, [%rd7+132];
	xor.b32  	%r1220, %r1220, %r733;
	ld.global.u32 	%r734, [%rd7+136];
	xor.b32  	%r1219, %r1219, %r734;
$L__BB0_19:
	and.b32  	%r736, %r684, 128;
	setp.eq.s32 	%p11, %r736, 0;
	@%p11 bra 	$L__BB0_21;
	ld.global.u32 	%r737, [%rd7+140];
	xor.b32  	%r1223, %r1223, %r737;
	ld.global.u32 	%r738, [%rd7+144];
	xor.b32  	%r1222, %r1222, %r738;
	ld.global.u32 	%r739, [%rd7+148];
	xor.b32  	%r1221, %r1221, %r739;
	ld.global.u32 	%r740, [%rd7+152];
	xor.b32  	%r1220, %r1220, %r740;
	ld.global.u32 	%r741, [%rd7+156];
	xor.b32  	%r1219, %r1219, %r741;
$L__BB0_21:
	and.b32  	%r743, %r684, 256;
	setp.eq.s32 	%p12, %r743, 0;
	@%p12 bra 	$L__BB0_23;
	ld.global.u32 	%r744, [%rd7+160];
	xor.b32  	%r1223, %r1223, %r744;
	ld.global.u32 	%r745, [%rd7+164];
	xor.b32  	%r1222, %r1222, %r745;
	ld.global.u32 	%r746, [%rd7+168];
	xor.b32  	%r1221, %r1221, %r746;
	ld.global.u32 	%r747, [%rd7+172];
	xor.b32  	%r1220, %r1220, %r747;
	ld.global.u32 	%r748, [%rd7+176];
	xor.b32  	%r1219, %r1219, %r748;
$L__BB0_23:
	and.b32  	%r750, %r684, 512;
	setp.eq.s32 	%p13, %r750, 0;
	@%p13 bra 	$L__BB0_25;
	ld.global.u32 	%r751, [%rd7+180];
	xor.b32  	%r1223, %r1223, %r751;
	ld.global.u32 	%r752, [%rd7+184];
	xor.b32  	%r1222, %r1222, %r752;
	ld.global.u32 	%r753, [%rd7+188];
	xor.b32  	%r1221, %r1221, %r753;
	ld.global.u32 	%r754, [%rd7+192];
	xor.b32  	%r1220, %r1220, %r754;
	ld.global.u32 	%r755, [%rd7+196];
	xor.b32  	%r1219, %r1219, %r755;
$L__BB0_25:
	and.b32  	%r757, %r684, 1024;
	setp.eq.s32 	%p14, %r757, 0;
	@%p14 bra 	$L__BB0_27;
	ld.global.u32 	%r758, [%rd7+200];
	xor.b32  	%r1223, %r1223, %r758;
	ld.global.u32 	%r759, [%rd7+204];
	xor.b32  	%r1222, %r1222, %r759;
	ld.global.u32 	%r760, [%rd7+208];
	xor.b32  	%r1221, %r1221, %r760;
	ld.global.u32 	%r761, [%rd7+212];
	xor.b32  	%r1220, %r1220, %r761;
	ld.global.u32 	%r762, [%rd7+216];
	xor.b32  	%r1219, %r1219, %r762;
$L__BB0_27:
	and.b32  	%r764, %r684, 2048;
	setp.eq.s32 	%p15, %r764, 0;
	@%p15 bra 	$L__BB0_29;
	ld.global.u32 	%r765, [%rd7+220];
	xor.b32  	%r1223, %r1223, %r765;
	ld.global.u32 	%r766, [%rd7+224];
	xor.b32  	%r1222, %r1222, %r766;
	ld.global.u32 	%r767, [%rd7+228];
	xor.b32  	%r1221, %r1221, %r767;
	ld.global.u32 	%r768, [%rd7+232];
	xor.b32  	%r1220, %r1220, %r768;
	ld.global.u32 	%r769, [%rd7+236];
	xor.b32  	%r1219, %r1219, %r769;
$L__BB0_29:
	and.b32  	%r771, %r684, 4096;
	setp.eq.s32 	%p16, %r771, 0;
	@%p16 bra 	$L__BB0_31;
	ld.global.u32 	%r772, [%rd7+240];
	xor.b32  	%r1223, %r1223, %r772;
	ld.global.u32 	%r773, [%rd7+244];
	xor.b32  	%r1222, %r1222, %r773;
	ld.global.u32 	%r774, [%rd7+248];
	xor.b32  	%r1221, %r1221, %r774;
	ld.global.u32 	%r775, [%rd7+252];
	xor.b32  	%r1220, %r1220, %r775;
	ld.global.u32 	%r776, [%rd7+256];
	xor.b32  	%r1219, %r1219, %r776;
$L__BB0_31:
	and.b32  	%r778, %r684, 8192;
	setp.eq.s32 	%p17, %r778, 0;
	@%p17 bra 	$L__BB0_33;
	ld.global.u32 	%r779, [%rd7+260];
	xor.b32  	%r1223, %r1223, %r779;
	ld.global.u32 	%r780, [%rd7+264];
	xor.b32  	%r1222, %r1222, %r780;
	ld.global.u32 	%r781, [%rd7+268];
	xor.b32  	%r1221, %r1221, %r781;
	ld.global.u32 	%r782, [%rd7+272];
	xor.b32  	%r1220, %r1220, %r782;
	ld.global.u32 	%r783, [%rd7+276];
	xor.b32  	%r1219, %r1219, %r783;
$L__BB0_33:
	and.b32  	%r785, %r684, 16384;
	setp.eq.s32 	%p18, %r785, 0;
	@%p18 bra 	$L__BB0_35;
	ld.global.u32 	%r786, [%rd7+280];
	xor.b32  	%r1223, %r1223, %r786;
	ld.global.u32 	%r787, [%rd7+284];
	xor.b32  	%r1222, %r1222, %r787;
	ld.global.u32 	%r788, [%rd7+288];
	xor.b32  	%r1221, %r1221, %r788;
	ld.global.u32 	%r789, [%rd7+292];
	xor.b32  	%r1220, %r1220, %r789;
	ld.global.u32 	%r790, [%rd7+296];
	xor.b32  	%r1219, %r1219, %r790;
$L__BB0_35:
	and.b32  	%r792, %r684, 32768;
	setp.eq.s32 	%p19, %r792, 0;
	@%p19 bra 	$L__BB0_37;
	ld.global.u32 	%r793, [%rd7+300];
	xor.b32  	%r1223, %r1223, %r793;
	ld.global.u32 	%r794, [%rd7+304];
	xor.b32  	%r1222, %r1222, %r794;
	ld.global.u32 	%r795, [%rd7+308];
	xor.b32  	%r1221, %r1221, %r795;
	ld.global.u32 	%r796, [%rd7+312];
	xor.b32  	%r1220, %r1220, %r796;
	ld.global.u32 	%r797, [%rd7+316];
	xor.b32  	%r1219, %r1219, %r797;
$L__BB0_37:
	add.s32 	%r1218, %r1218, 16;
	setp.ne.s32 	%p20, %r1218, 32;
	@%p20 bra 	$L__BB0_5;
	mad.lo.s32 	%r798, %r1212, -31, %r22;
	add.s32 	%r1212, %r798, 1;
	setp.ne.s32 	%p21, %r1212, 5;
	@%p21 bra 	$L__BB0_4;
	st.local.u32 	[%rd1+4], %r1223;
	st.local.v2.u32 	[%rd1+8], {%r1222, %r1221};
	st.local.v2.u32 	[%rd1+16], {%r1220, %r1219};
	setp.eq.s64 	%p22, %rd5, 1;
	@%p22 bra 	$L__BB0_114;
	mov.b32 	%r1219, 0;
	mov.u32 	%r1220, %r1219;
	mov.u32 	%r1221, %r1219;
	mov.u32 	%r1222, %r1219;
	mov.u32 	%r1223, %r1219;
	mov.u32 	%r1304, %r1219;
$L__BB0_41:
	mul.wide.u32 	%rd19, %r1304, 4;
	add.s64 	%rd20, %rd1, %rd19;
	ld.local.u32 	%r197, [%rd20+4];
	shl.b32 	%r198, %r1304, 5;
	mov.b32 	%r1310, 0;
$L__BB0_42:
	.pragma "nounroll";
	shr.u32 	%r801, %r197, %r1310;
	and.b32  	%r802, %r801, 1;
	setp.eq.b32 	%p23, %r802, 1;
	not.pred 	%p24, %p23;
	add.s32 	%r803, %r198, %r1310;
	mul.lo.s32 	%r804, %r803, 5;
	mul.wide.u32 	%rd21, %r804, 4;
	add.s64 	%rd8, %rd6, %rd21;
	@%p24 bra 	$L__BB0_44;
	ld.global.u32 	%r805, [%rd8];
	xor.b32  	%r1223, %r1223, %r805;
	ld.global.u32 	%r806, [%rd8+4];
	xor.b32  	%r1222, %r1222, %r806;
	ld.global.u32 	%r807, [%rd8+8];
	xor.b32  	%r1221, %r1221, %r807;
	ld.global.u32 	%r808, [%rd8+12];
	xor.b32  	%r1220, %r1220, %r808;
	ld.global.u32 	%r809, [%rd8+16];
	xor.b32  	%r1219, %r1219, %r809;
$L__BB0_44:
	and.b32  	%r811, %r801, 2;
	setp.eq.s32 	%p25, %r811, 0;
	@%p25 bra 	$L__BB0_46;
	ld.global.u32 	%r812, [%rd8+20];
	xor.b32  	%r1223, %r1223, %r812;
	ld.global.u32 	%r813, [%rd8+24];
	xor.b32  	%r1222, %r1222, %r813;
	ld.global.u32 	%r814, [%rd8+28];
	xor.b32  	%r1221, %r1221, %r814;
	ld.global.u32 	%r815, [%rd8+32];
	xor.b32  	%r1220, %r1220, %r815;
	ld.global.u32 	%r816, [%rd8+36];
	xor.b32  	%r1219, %r1219, %r816;
$L__BB0_46:
	and.b32  	%r818, %r801, 4;
	setp.eq.s32 	%p26, %r818, 0;
	@%p26 bra 	$L__BB0_48;
	ld.global.u32 	%r819, [%rd8+40];
	xor.b32  	%r1223, %r1223, %r819;
	ld.global.u32 	%r820, [%rd8+44];
	xor.b32  	%r1222, %r1222, %r820;
	ld.global.u32 	%r821, [%rd8+48];
	xor.b32  	%r1221, %r1221, %r821;
	ld.global.u32 	%r822, [%rd8+52];
	xor.b32  	%r1220, %r1220, %r822;
	ld.global.u32 	%r823, [%rd8+56];
	xor.b32  	%r1219, %r1219, %r823;
$L__BB0_48:
	and.b32  	%r825, %r801, 8;
	setp.eq.s32 	%p27, %r825, 0;
	@%p27 bra 	$L__BB0_50;
	ld.global.u32 	%r826, [%rd8+60];
	xor.b32  	%r1223, %r1223, %r826;
	ld.global.u32 	%r827, [%rd8+64];
	xor.b32  	%r1222, %r1222, %r827;
	ld.global.u32 	%r828, [%rd8+68];
	xor.b32  	%r1221, %r1221, %r828;
	ld.global.u32 	%r829, [%rd8+72];
	xor.b32  	%r1220, %r1220, %r829;
	ld.global.u32 	%r830, [%rd8+76];
	xor.b32  	%r1219, %r1219, %r830;
$L__BB0_50:
	and.b32  	%r832, %r801, 16;
	setp.eq.s32 	%p28, %r832, 0;
	@%p28 bra 	$L__BB0_52;
	ld.global.u32 	%r833, [%rd8+80];
	xor.b32  	%r1223, %r1223, %r833;
	ld.global.u32 	%r834, [%rd8+84];
	xor.b32  	%r1222, %r1222, %r834;
	ld.global.u32 	%r835, [%rd8+88];
	xor.b32  	%r1221, %r1221, %r835;
	ld.global.u32 	%r836, [%rd8+92];
	xor.b32  	%r1220, %r1220, %r836;
	ld.global.u32 	%r837, [%rd8+96];
	xor.b32  	%r1219, %r1219, %r837;
$L__BB0_52:
	and.b32  	%r839, %r801, 32;
	setp.eq.s32 	%p29, %r839, 0;
	@%p29 bra 	$L__BB0_54;
	ld.global.u32 	%r840, [%rd8+100];
	xor.b32  	%r1223, %r1223, %r840;
	ld.global.u32 	%r841, [%rd8+104];
	xor.b32  	%r1222, %r1222, %r841;
	ld.global.u32 	%r842, [%rd8+108];
	xor.b32  	%r1221, %r1221, %r842;
	ld.global.u32 	%r843, [%rd8+112];
	xor.b32  	%r1220, %r1220, %r843;
	ld.global.u32 	%r844, [%rd8+116];
	xor.b32  	%r1219, %r1219, %r844;
$L__BB0_54:
	and.b32  	%r846, %r801, 64;
	setp.eq.s32 	%p30, %r846, 0;
	@%p30 bra 	$L__BB0_56;
	ld.global.u32 	%r847, [%rd8+120];
	xor.b32  	%r1223, %r1223, %r847;
	ld.global.u32 	%r848, [%rd8+124];
	xor.b32  	%r1222, %r1222, %r848;
	ld.global.u32 	%r849, [%rd8+128];
	xor.b32  	%r1221, %r1221, %r849;
	ld.global.u32 	%r850, [%rd8+132];
	xor.b32  	%r1220, %r1220, %r850;
	ld.global.u32 	%r851, [%rd8+136];
	xor.b32  	%r1219, %r1219, %r851;
$L__BB0_56:
	and.b32  	%r853, %r801, 128;
	setp.eq.s32 	%p31, %r853, 0;
	@%p31 bra 	$L__BB0_58;
	ld.global.u32 	%r854, [%rd8+140];
	xor.b32  	%r1223, %r1223, %r854;
	ld.global.u32 	%r855, [%rd8+144];
	xor.b32  	%r1222, %r1222, %r855;
	ld.global.u32 	%r856, [%rd8+148];
	xor.b32  	%r1221, %r1221, %r856;
	ld.global.u32 	%r857, [%rd8+152];
	xor.b32  	%r1220, %r1220, %r857;
	ld.global.u32 	%r858, [%rd8+156];
	xor.b32  	%r1219, %r1219, %r858;
$L__BB0_58:
	and.b32  	%r860, %r801, 256;
	setp.eq.s32 	%p32, %r860, 0;
	@%p32 bra 	$L__BB0_60;
	ld.global.u32 	%r861, [%rd8+160];
	xor.b32  	%r1223, %r1223, %r861;
	ld.global.u32 	%r862, [%rd8+164];
	xor.b32  	%r1222, %r1222, %r862;
	ld.global.u32 	%r863, [%rd8+168];
	xor.b32  	%r1221, %r1221, %r863;
	ld.global.u32 	%r864, [%rd8+172];
	xor.b32  	%r1220, %r1220, %r864;
	ld.global.u32 	%r865, [%rd8+176];
	xor.b32  	%r1219, %r1219, %r865;
$L__BB0_60:
	and.b32  	%r867, %r801, 512;
	setp.eq.s32 	%p33, %r867, 0;
	@%p33 bra 	$L__BB0_62;
	ld.global.u32 	%r868, [%rd8+180];
	xor.b32  	%r1223, %r1223, %r868;
	ld.global.u32 	%r869, [%rd8+184];
	xor.b32  	%r1222, %r1222, %r869;
	ld.global.u32 	%r870, [%rd8+188];
	xor.b32  	%r1221, %r1221, %r870;
	ld.global.u32 	%r871, [%rd8+192];
	xor.b32  	%r1220, %r1220, %r871;
	ld.global.u32 	%r872, [%rd8+196];
	xor.b32  	%r1219, %r1219, %r872;
$L__BB0_62:
	and.b32  	%r874, %r801, 1024;
	setp.eq.s32 	%p34, %r874, 0;
	@%p34 bra 	$L__BB0_64;
	ld.global.u32 	%r875, [%rd8+200];
	xor.b32  	%r1223, %r1223, %r875;
	ld.global.u32 	%r876, [%rd8+204];
	xor.b32  	%r1222, %r1222, %r876;
	ld.global.u32 	%r877, [%rd8+208];
	xor.b32  	%r1221, %r1221, %r877;
	ld.global.u32 	%r878, [%rd8+212];
	xor.b32  	%r1220, %r1220, %r878;
	ld.global.u32 	%r879, [%rd8+216];
	xor.b32  	%r1219, %r1219, %r879;
$L__BB0_64:
	and.b32  	%r881, %r801, 2048;
	setp.eq.s32 	%p35, %r881, 0;
	@%p35 bra 	$L__BB0_66;
	ld.global.u32 	%r882, [%rd8+220];
	xor.b32  	%r1223, %r1223, %r882;
	ld.global.u32 	%r883, [%rd8+224];
	xor.b32  	%r1222, %r1222, %r883;
	ld.global.u32 	%r884, [%rd8+228];
	xor.b32  	%r1221, %r1221, %r884;
	ld.global.u32 	%r885, [%rd8+232];
	xor.b32  	%r1220, %r1220, %r885;
	ld.global.u32 	%r886, [%rd8+236];
	xor.b32  	%r1219, %r1219, %r886;
$L__BB0_66:
	and.b32  	%r888, %r801, 4096;
	setp.eq.s32 	%p36, %r888, 0;
	@%p36 bra 	$L__BB0_68;
	ld.global.u32 	%r889, [%rd8+240];
	xor.b32  	%r1223, %r1223, %r889;
	ld.global.u32 	%r890, [%rd8+244];
	xor.b32  	%r1222, %r1222, %r890;
	ld.global.u32 	%r891, [%rd8+248];
	xor.b32  	%r1221, %r1221, %r891;
	ld.global.u32 	%r892, [%rd8+252];
	xor.b32  	%r1220, %r1220, %r892;
	ld.global.u32 	%r893, [%rd8+256];
	xor.b32  	%r1219, %r1219, %r893;
$L__BB0_68:
	and.b32  	%r895, %r801, 8192;
	setp.eq.s32 	%p37, %r895, 0;
	@%p37 bra 	$L__BB0_70;
	ld.global.u32 	%r896, [%rd8+260];
	xor.b32  	%r1223, %r1223, %r896;
	ld.global.u32 	%r897, [%rd8+264];
	xor.b32  	%r1222, %r1222, %r897;
	ld.global.u32 	%r898, [%rd8+268];
	xor.b32  	%r1221, %r1221, %r898;
	ld.global.u32 	%r899, [%rd8+272];
	xor.b32  	%r1220, %r1220, %r899;
	ld.global.u32 	%r900, [%rd8+276];
	xor.b32  	%r1219, %r1219, %r900;
$L__BB0_70:
	and.b32  	%r902, %r801, 16384;
	setp.eq.s32 	%p38, %r902, 0;
	@%p38 bra 	$L__BB0_72;
	ld.global.u32 	%r903, [%rd8+280];
	xor.b32  	%r1223, %r1223, %r903;
	ld.global.u32 	%r904, [%rd8+284];
	xor.b32  	%r1222, %r1222, %r904;
	ld.global.u32 	%r905, [%rd8+288];
	xor.b32  	%r1221, %r1221, %r905;
	ld.global.u32 	%r906, [%rd8+292];
	xor.b32  	%r1220, %r1220, %r906;
	ld.global.u32 	%r907, [%rd8+296];
	xor.b32  	%r1219, %r1219, %r907;
$L__BB0_72:
	and.b32  	%r909, %r801, 32768;
	setp.eq.s32 	%p39, %r909, 0;
	@%p39 bra 	$L__BB0_74;
	ld.global.u32 	%r910, [%rd8+300];
	xor.b32  	%r1223, %r1223, %r910;
	ld.global.u32 	%r911, [%rd8+304];
	xor.b32  	%r1222, %r1222, %r911;
	ld.global.u32 	%r912, [%rd8+308];
	xor.b32  	%r1221, %r1221, %r912;
	ld.global.u32 	%r913, [%rd8+312];
	xor.b32  	%r1220, %r1220, %r913;
	ld.global.u32 	%r914, [%rd8+316];
	xor.b32  	%r1219, %r1219, %r914;
$L__BB0_74:
	add.s32 	%r1310, %r1310, 16;
	setp.ne.s32 	%p40, %r1310, 32;
	@%p40 bra 	$L__BB0_42;
	mad.lo.s32 	%r915, %r1304, -31, %r198;
	add.s32 	%r1304, %r915, 1;
	setp.ne.s32 	%p41, %r1304, 5;
	@%p41 bra 	$L__BB0_41;
	st.local.u32 	[%rd1+4], %r1223;
	st.local.v2.u32 	[%rd1+8], {%r1222, %r1221};
	st.local.v2.u32 	[%rd1+16], {%r1220, %r1219};
	setp.ne.s64 	%p42, %rd5, 3;
	@%p42 bra 	$L__BB0_114;
	mov.b32 	%r1219, 0;
	mov.u32 	%r1220, %r1219;
	mov.u32 	%r1221, %r1219;
	mov.u32 	%r1222, %r1219;
	mov.u32 	%r1223, %r1219;
	mov.u32 	%r1396, %r1219;
$L__BB0_78:
	mul.wide.u32 	%rd22, %r1396, 4;
	add.s64 	%rd23, %rd1, %rd22;
	ld.local.u32 	%r373, [%rd23+4];
	shl.b32 	%r374, %r1396, 5;
	mov.b32 	%r1402, 0;
$L__BB0_79:
	.pragma "nounroll";
	shr.u32 	%r918, %r373, %r1402;
	and.b32  	%r919, %r918, 1;
	setp.eq.b32 	%p43, %r919, 1;
	not.pred 	%p44, %p43;
	add.s32 	%r920, %r374, %r1402;
	mul.lo.s32 	%r921, %r920, 5;
	mul.wide.u32 	%rd24, %r921, 4;
	add.s64 	%rd9, %rd6, %rd24;
	@%p44 bra 	$L__BB0_81;
	ld.global.u32 	%r922, [%rd9];
	xor.b32  	%r1223, %r1223, %r922;
	ld.global.u32 	%r923, [%rd9+4];
	xor.b32  	%r1222, %r1222, %r923;
	ld.global.u32 	%r924, [%rd9+8];
	xor.b32  	%r1221, %r1221, %r924;
	ld.global.u32 	%r925, [%rd9+12];
	xor.b32  	%r1220, %r1220, %r925;
	ld.global.u32 	%r926, [%rd9+16];
	xor.b32  	%r1219, %r1219, %r926;
$L__BB0_81:
	and.b32  	%r928, %r918, 2;
	setp.eq.s32 	%p45, %r928, 0;
	@%p45 bra 	$L__BB0_83;
	ld.global.u32 	%r929, [%rd9+20];
	xor.b32  	%r1223, %r1223, %r929;
	ld.global.u32 	%r930, [%rd9+24];
	xor.b32  	%r1222, %r1222, %r930;
	ld.global.u32 	%r931, [%rd9+28];
	xor.b32  	%r1221, %r1221, %r931;
	ld.global.u32 	%r932, [%rd9+32];
	xor.b32  	%r1220, %r1220, %r932;
	ld.global.u32 	%r933, [%rd9+36];
	xor.b32  	%r1219, %r1219, %r933;
$L__BB0_83:
	and.b32  	%r935, %r918, 4;
	setp.eq.s32 	%p46, %r935, 0;
	@%p46 bra 	$L__BB0_85;
	ld.global.u32 	%r936, [%rd9+40];
	xor.b32  	%r1223, %r1223, %r936;
	ld.global.u32 	%r937, [%rd9+44];
	xor.b32  	%r1222, %r1222, %r937;
	ld.global.u32 	%r938, [%rd9+48];
	xor.b32  	%r1221, %r1221, %r938;
	ld.global.u32 	%r939, [%rd9+52];
	xor.b32  	%r1220, %r1220, %r939;
	ld.global.u32 	%r940, [%rd9+56];
	xor.b32  	%r1219, %r1219, %r940;
$L__BB0_85:
	and.b32  	%r942, %r918, 8;
	setp.eq.s32 	%p47, %r942, 0;
	@%p47 bra 	$L__BB0_87;
	ld.global.u32 	%r943, [%rd9+60];
	xor.b32  	%r1223, %r1223, %r943;
	ld.global.u32 	%r944, [%rd9+64];
	xor.b32  	%r1222, %r1222, %r944;
	ld.global.u32 	%r945, [%rd9+68];
	xor.b32  	%r1221, %r1221, %r945;
	ld.global.u32 	%r946, [%rd9+72];
	xor.b32  	%r1220, %r1220, %r946;
	ld.global.u32 	%r947, [%rd9+76];
	xor.b32  	%r1219, %r1219, %r947;
$L__BB0_87:
	and.b32  	%r949, %r918, 16;
	setp.eq.s32 	%p48, %r949, 0;
	@%p48 bra 	$L__BB0_89;
	ld.global.u32 	%r950, [%rd9+80];
	xor.b32  	%r1223, %r1223, %r950;
	ld.global.u32 	%r951, [%rd9+84];
	xor.b32  	%r1222, %r1222, %r951;
	ld.global.u32 	%r952, [%rd9+88];
	xor.b32  	%r1221, %r1221, %r952;
	ld.global.u32 	%r953, [%rd9+92];
	xor.b32  	%r1220, %r1220, %r953;
	ld.global.u32 	%r954, [%rd9+96];
	xor.b32  	%r1219, %r1219, %r954;
$L__BB0_89:
	and.b32  	%r956, %r918, 32;
	setp.eq.s32 	%p49, %r956, 0;
	@%p49 bra 	$L__BB0_91;
	ld.global.u32 	%r957, [%rd9+100];
	xor.b32  	%r1223, %r1223, %r957;
	ld.global.u32 	%r958, [%rd9+104];
	xor.b32  	%r1222, %r1222, %r958;
	ld.global.u32 	%r959, [%rd9+108];
	xor.b32  	%r1221, %r1221, %r959;
	ld.global.u32 	%r960, [%rd9+112];
	xor.b32  	%r1220, %r1220, %r960;
	ld.global.u32 	%r961, [%rd9+116];
	xor.b32  	%r1219, %r1219, %r961;
$L__BB0_91:
	and.b32  	%r963, %r918, 64;
	setp.eq.s32 	%p50, %r963, 0;
	@%p50 bra 	$L__BB0_93;
	ld.global.u32 	%r964, [%rd9+120];
	xor.b32  	%r1223, %r1223, %r964;
	ld.global.u32 	%r965, [%rd9+124];
	xor.b32  	%r1222, %r1222, %r965;
	ld.global.u32 	%r966, [%rd9+128];
	xor.b32  	%r1221, %r1221, %r966;
	ld.global.u32 	%r967, [%rd9+132];
	xor.b32  	%r1220, %r1220, %r967;
	ld.global.u32 	%r968, [%rd9+136];
	xor.b32  	%r1219, %r1219, %r968;
$L__BB0_93:
	and.b32  	%r970, %r918, 128;
	setp.eq.s32 	%p51, %r970, 0;
	@%p51 bra 	$L__BB0_95;
	ld.global.u32 	%r971, [%rd9+140];
	xor.b32  	%r1223, %r1223, %r971;
	ld.global.u32 	%r972, [%rd9+144];
	xor.b32  	%r1222, %r1222, %r972;
	ld.global.u32 	%r973, [%rd9+148];
	xor.b32  	%r1221, %r1221, %r973;
	ld.global.u32 	%r974, [%rd9+152];
	xor.b32  	%r1220, %r1220, %r974;
	ld.global.u32 	%r975, [%rd9+156];
	xor.b32  	%r1219, %r1219, %r975;
$L__BB0_95:
	and.b32  	%r977, %r918, 256;
	setp.eq.s32 	%p52, %r977, 0;
	@%p52 bra 	$L__BB0_97;
	ld.global.u32 	%r978, [%rd9+160];
	xor.b32  	%r1223, %r1223, %r978;
	ld.global.u32 	%r979, [%rd9+164];
	xor.b32  	%r1222, %r1222, %r979;
	ld.global.u32 	%r980, [%rd9+168];
	xor.b32  	%r1221, %r1221, %r980;
	ld.global.u32 	%r981, [%rd9+172];
	xor.b32  	%r1220, %r1220, %r981;
	ld.global.u32 	%r982, [%rd9+176];
	xor.b32  	%r1219, %r1219, %r982;
$L__BB0_97:
	and.b32  	%r984, %r918, 512;
	setp.eq.s32 	%p53, %r984, 0;
	@%p53 bra 	$L__BB0_99;
	ld.global.u32 	%r985, [%rd9+180];
	xor.b32  	%r1223, %r1223, %r985;
	ld.global.u32 	%r986, [%rd9+184];
	xor.b32  	%r1222, %r1222, %r986;
	ld.global.u32 	%r987, [%rd9+188];
	xor.b32  	%r1221, %r1221, %r987;
	ld.global.u32 	%r988, [%rd9+192];
	xor.b32  	%r1220, %r1220, %r988;
	ld.global.u32 	%r989, [%rd9+196];
	xor.b32  	%r1219, %r1219, %r989;
$L__BB0_99:
	and.b32  	%r991, %r918, 1024;
	setp.eq.s32 	%p54, %r991, 0;
	@%p54 bra 	$L__BB0_101;
	ld.global.u32 	%r992, [%rd9+200];
	xor.b32  	%r1223, %r1223, %r992;
	ld.global.u32 	%r993, [%rd9+204];
	xor.b32  	%r1222, %r1222, %r993;
	ld.global.u32 	%r994, [%rd9+208];
	xor.b32  	%r1221, %r1221, %r994;
	ld.global.u32 	%r995, [%rd9+212];
	xor.b32  	%r1220, %r1220, %r995;
	ld.global.u32 	%r996, [%rd9+216];
	xor.b32  	%r1219, %r1219, %r996;
$L__BB0_101:
	and.b32  	%r998, %r918, 2048;
	setp.eq.s32 	%p55, %r998, 0;
	@%p55 bra 	$L__BB0_103;
	ld.global.u32 	%r999, [%rd9+220];
	xor.b32  	%r1223, %r1223, %r999;
	ld.global.u32 	%r1000, [%rd9+224];
	xor.b32  	%r1222, %r1222, %r1000;
	ld.global.u32 	%r1001, [%rd9+228];
	xor.b32  	%r1221, %r1221, %r1001;
	ld.global.u32 	%r1002, [%rd9+232];
	xor.b32  	%r1220, %r1220, %r1002;
	ld.global.u32 	%r1003, [%rd9+236];
	xor.b32  	%r1219, %r1219, %r1003;
$L__BB0_103:
	and.b32  	%r1005, %r918, 4096;
	setp.eq.s32 	%p56, %r1005, 0;
	@%p56 bra 	$L__BB0_105;
	ld.global.u32 	%r1006, [%rd9+240];
	xor.b32  	%r1223, %r1223, %r1006;
	ld.global.u32 	%r1007, [%rd9+244];
	xor.b32  	%r1222, %r1222, %r1007;
	ld.global.u32 	%r1008, [%rd9+248];
	xor.b32  	%r1221, %r1221, %r1008;
	ld.global.u32 	%r1009, [%rd9+252];
	xor.b32  	%r1220, %r1220, %r1009;
	ld.global.u32 	%r1010, [%rd9+256];
	xor.b32  	%r1219, %r1219, %r1010;
$L__BB0_105:
	and.b32  	%r1012, %r918, 8192;
	setp.eq.s32 	%p57, %r1012, 0;
	@%p57 bra 	$L__BB0_107;
	ld.global.u32 	%r1013, [%rd9+260];
	xor.b32  	%r1223, %r1223, %r1013;
	ld.global.u32 	%r1014, [%rd9+264];
	xor.b32  	%r1222, %r1222, %r1014;
	ld.global.u32 	%r1015, [%rd9+268];
	xor.b32  	%r1221, %r1221, %r1015;
	ld.global.u32 	%r1016, [%rd9+272];
	xor.b32  	%r1220, %r1220, %r1016;
	ld.global.u32 	%r1017, [%rd9+276];
	xor.b32  	%r1219, %r1219, %r1017;
$L__BB0_107:
	and.b32  	%r1019, %r918, 16384;
	setp.eq.s32 	%p58, %r1019, 0;
	@%p58 bra 	$L__BB0_109;
	ld.global.u32 	%r1020, [%rd9+280];
	xor.b32  	%r1223, %r1223, %r1020;
	ld.global.u32 	%r1021, [%rd9+284];
	xor.b32  	%r1222, %r1222, %r1021;
	ld.global.u32 	%r1022, [%rd9+288];
	xor.b32  	%r1221, %r1221, %r1022;
	ld.global.u32 	%r1023, [%rd9+292];
	xor.b32  	%r1220, %r1220, %r1023;
	ld.global.u32 	%r1024, [%rd9+296];
	xor.b32  	%r1219, %r1219, %r1024;
$L__BB0_109:
	and.b32  	%r1026, %r918, 32768;
	setp.eq.s32 	%p59, %r1026, 0;
	@%p59 bra 	$L__BB0_111;
	ld.global.u32 	%r1027, [%rd9+300];
	xor.b32  	%r1223, %r1223, %r1027;
	ld.global.u32 	%r1028, [%rd9+304];
	xor.b32  	%r1222, %r1222, %r1028;
	ld.global.u32 	%r1029, [%rd9+308];
	xor.b32  	%r1221, %r1221, %r1029;
	ld.global.u32 	%r1030, [%rd9+312];
	xor.b32  	%r1220, %r1220, %r1030;
	ld.global.u32 	%r1031, [%rd9+316];
	xor.b32  	%r1219, %r1219, %r1031;
$L__BB0_111:
	add.s32 	%r1402, %r1402, 16;
	setp.ne.s32 	%p60, %r1402, 32;
	@%p60 bra 	$L__BB0_79;
	mad.lo.s32 	%r1032, %r1396, -31, %r374;
	add.s32 	%r1396, %r1032, 1;
	setp.ne.s32 	%p61, %r1396, 5;
	@%p61 bra 	$L__BB0_78;
	st.local.u32 	[%rd1+4], %r1223;
	st.local.v2.u32 	[%rd1+8], {%r1222, %r1221};
	st.local.v2.u32 	[%rd1+16], {%r1220, %r1219};
$L__BB0_114:
	shr.u64 	%rd65, %rd4, 2;
	add.s32 	%r1206, %r1206, 1;
	setp.gt.u64 	%p62, %rd4, 3;
	@%p62 bra 	$L__BB0_2;
$L__BB0_115:
	mov.u32 	%r1034, _ZZ3runyPyE6counts;
	shl.b32 	%r1035, %r1, 4;
	sub.s32 	%r554, %r1034, %r1035;
	add.s32 	%r555, %r1034, %r1035;
	shl.b32 	%r1036, %r1, 5;
	mov.u32 	%r1037, _ZZ3runyPyE4hist;
	add.s32 	%r556, %r1037, %r1036;
	mad.lo.s32 	%r557, %r1, -12, %r555;
	mad.lo.s32 	%r558, %r1, -24, %r556;
	mov.b32 	%r1526, 0;
	mov.u32 	%r1500, %r1526;
$L__BB0_116:
	setp.gt.u32 	%p63, %r1, 123;
	@%p63 bra 	$L__BB0_118;
	mov.b32 	%r1038, 0;
	st.shared.u32 	[%r557], %r1038;
$L__BB0_118:
	setp.gt.u32 	%p64, %r1, 91;
	@%p64 bra 	$L__BB0_120;
	mov.b32 	%r1039, 0;
	st.shared.u32 	[%r557+128], %r1039;
$L__BB0_120:
	setp.gt.u32 	%p65, %r1, 59;
	@%p65 bra 	$L__BB0_122;
	mov.b32 	%r1040, 0;
	st.shared.u32 	[%r557+256], %r1040;
$L__BB0_122:
	setp.gt.u32 	%p66, %r1, 27;
	@%p66 bra 	$L__BB0_124;
	mov.b32 	%r1041, 0;
	st.shared.u32 	[%r557+384], %r1041;
$L__BB0_124:
	setp.gt.u32 	%p67, %r1, 619;
	@%p67 bra 	$L__BB0_126;
	mov.b64 	%rd25, 0;
	st.shared.u64 	[%r558], %rd25;
$L__BB0_126:
	setp.gt.u32 	%p68, %r1, 587;
	@%p68 bra 	$L__BB0_128;
	mov.b64 	%rd26, 0;
	st.shared.u64 	[%r558+256], %rd26;
$L__BB0_128:
	setp.gt.u32 	%p69, %r1, 555;
	@%p69 bra 	$L__BB0_130;
	mov.b64 	%rd27, 0;
	st.shared.u64 	[%r558+512], %rd27;
$L__BB0_130:
	setp.gt.u32 	%p70, %r1, 523;
	@%p70 bra 	$L__BB0_132;
	mov.b64 	%rd28, 0;
	st.shared.u64 	[%r558+768], %rd28;
$L__BB0_132:
	setp.gt.u32 	%p71, %r1, 491;
	@%p71 bra 	$L__BB0_134;
	mov.b64 	%rd29, 0;
	st.shared.u64 	[%r558+1024], %rd29;
$L__BB0_134:
	setp.gt.u32 	%p72, %r1, 459;
	@%p72 bra 	$L__BB0_136;
	mov.b64 	%rd30, 0;
	st.shared.u64 	[%r558+1280], %rd30;
$L__BB0_136:
	setp.gt.u32 	%p73, %r1, 427;
	@%p73 bra 	$L__BB0_138;
	mov.b64 	%rd31, 0;
	st.shared.u64 	[%r558+1536], %rd31;
$L__BB0_138:
	setp.gt.u32 	%p74, %r1, 395;
	@%p74 bra 	$L__BB0_140;
	mov.b64 	%rd32, 0;
	st.shared.u64 	[%r558+1792], %rd32;
$L__BB0_140:
	setp.gt.u32 	%p75, %r1, 363;
	@%p75 bra 	$L__BB0_142;
	mov.b64 	%rd33, 0;
	st.shared.u64 	[%r558+2048], %rd33;
$L__BB0_142:
	setp.gt.u32 	%p76, %r1, 331;
	@%p76 bra 	$L__BB0_144;
	mov.b64 	%rd34, 0;
	st.shared.u64 	[%r558+2304], %rd34;
$L__BB0_144:
	setp.gt.u32 	%p77, %r1, 299;
	@%p77 bra 	$L__BB0_146;
	mov.b64 	%rd35, 0;
	st.shared.u64 	[%r558+2560], %rd35;
$L__BB0_146:
	setp.gt.u32 	%p78, %r1, 267;
	@%p78 bra 	$L__BB0_148;
	mov.b64 	%rd36, 0;
	st.shared.u64 	[%r558+2816], %rd36;
$L__BB0_148:
	setp.gt.u32 	%p79, %r1, 235;
	@%p79 bra 	$L__BB0_150;
	mov.b64 	%rd37, 0;
	st.shared.u64 	[%r558+3072], %rd37;
$L__BB0_150:
	setp.gt.u32 	%p80, %r1, 203;
	@%p80 bra 	$L__BB0_152;
	mov.b64 	%rd38, 0;
	st.shared.u64 	[%r558+3328], %rd38;
$L__BB0_152:
	setp.gt.u32 	%p81, %r1, 171;
	@%p81 bra 	$L__BB0_154;
	mov.b64 	%rd39, 0;
	st.shared.u64 	[%r558+3584], %rd39;
$L__BB0_154:
	setp.gt.u32 	%p82, %r1, 139;
	@%p82 bra 	$L__BB0_156;
	mov.b64 	%rd40, 0;
	st.shared.u64 	[%r558+3840], %rd40;
$L__BB0_156:
	setp.gt.u32 	%p83, %r1, 107;
	@%p83 bra 	$L__BB0_158;
	mov.b64 	%rd41, 0;
	st.shared.u64 	[%r558+4096], %rd41;
$L__BB0_158:
	setp.gt.u32 	%p84, %r1, 75;
	@%p84 bra 	$L__BB0_160;
	mov.b64 	%rd42, 0;
	st.shared.u64 	[%r558+4352], %rd42;
$L__BB0_160:
	setp.gt.u32 	%p85, %r1, 43;
	@%p85 bra 	$L__BB0_162;
	mov.b64 	%rd43, 0;
	st.shared.u64 	[%r558+4608], %rd43;
$L__BB0_162:
	setp.gt.u32 	%p86, %r1, 11;
	@%p86 bra 	$L__BB0_164;
	mov.b64 	%rd44, 0;
	st.shared.u64 	[%r558+4864], %rd44;
$L__BB0_164:
	bar.sync 	0;
	mov.b32 	%r1508, 0;
$L__BB0_165:
	shl.b32 	%r1045, %r1508, 5;
	add.s32 	%r1046, %r1045, %r1;
	shl.b32 	%r1047, %r1046, 2;
	mov.u32 	%r1048, _ZZ3runyPyE11checkpoints;
	add.s32 	%r575, %r1048, %r1047;
	mov.b32 	%r1527, 0;
	mov.b32 	%r1509, -60;
	mov.u32 	%r1528, %r1527;
	mov.u32 	%r1519, %r1527;
$L__BB0_166:
	setp.ne.s32 	%p87, %r1526, 0;
	mov.u32 	%r1521, %r1219;
	mov.u32 	%r1522, %r1220;
	mov.u32 	%r1523, %r1221;
	mov.u32 	%r1524, %r1222;
	@%p87 bra 	$L__BB0_168;
	shr.u32 	%r1050, %r1223, 2;
	xor.b32  	%r1051, %r1050, %r1223;
	shl.b32 	%r1052, %r1219, 4;
	shl.b32 	%r1053, %r1051, 1;
	xor.b32  	%r1054, %r1053, %r1052;
	xor.b32  	%r1055, %r1054, %r1051;
	xor.b32  	%r1521, %r1055, %r1219;
	add.s32 	%r1520, %r1520, 362437;
	add.s32 	%r1527, %r1521, %r1520;
	mov.b32 	%r1526, 32;
	mov.u32 	%r1522, %r1219;
	mov.u32 	%r1523, %r1220;
	mov.u32 	%r1524, %r1221;
	mov.u32 	%r1223, %r1222;
$L__BB0_168:
	and.b32  	%r1056, %r1527, 1;
	setp.eq.b32 	%p88, %r1056, 1;
	selp.b32 	%r1057, 1, -1, %p88;
	add.s32 	%r598, %r1057, %r1519;
	add.s32 	%r1535, %r1526, -1;
	mov.b32 	%r1058, 60;
	mov.b32 	%r1059, 40;
	mov.b32 	%r1060, 30;
	mov.b32 	%r1061, 20;
	st.local.v4.u32 	[%rd2], {%r1061, %r1060, %r1059, %r1058};
	add.s32 	%r600, %r1509, 64;
	add.s32 	%r1062, %r1509, 61;
	mul.wide.s32 	%rd45, %r1528, 4;
	add.s64 	%rd46, %rd2, %rd45;
	ld.local.u32 	%r1063, [%rd46];
	setp.ne.s32 	%p89, %r1062, %r1063;
	@%p89 bra 	$L__BB0_170;
	shr.u32 	%r1064, %r598, 31;
	add.s32 	%r1065, %r598, %r1064;
	shr.u32 	%r1066, %r1065, 1;
	add.s32 	%r1067, %r575, %r1528;
	st.shared.u8 	[%r1067], %r1066;
	add.s32 	%r1528, %r1528, 1;
$L__BB0_170:
	setp.ne.s32 	%p90, %r1535, 0;
	shr.u32 	%r1536, %r1527, 1;
	mov.u32 	%r1530, %r1521;
	mov.u32 	%r1531, %r1522;
	mov.u32 	%r1532, %r1523;
	mov.u32 	%r1533, %r1524;
	@%p90 bra 	$L__BB0_172;
	shr.u32 	%r1069, %r1223, 2;
	xor.b32  	%r1070, %r1069, %r1223;
	shl.b32 	%r1071, %r1521, 4;
	shl.b32 	%r1072, %r1070, 1;
	xor.b32  	%r1073, %r1072, %r1071;
	xor.b32  	%r1074, %r1073, %r1070;
	xor.b32  	%r1530, %r1074, %r1521;
	add.s32 	%r1520, %r1520, 362437;
	add.s32 	%r1536, %r1530, %r1520;
	mov.b32 	%r1535, 32;
	mov.u32 	%r1531, %r1521;
	mov.u32 	%r1532, %r1522;
	mov.u32 	%r1533, %r1523;
	mov.u32 	%r1223, %r1524;
$L__BB0_172:
	and.b32  	%r1075, %r1536, 1;
	setp.eq.b32 	%p91, %r1075, 1;
	selp.b32 	%r1076, 1, -1, %p91;
	add.s32 	%r615, %r1076, %r598;
	add.s32 	%r1544, %r1535, -1;
	mov.b32 	%r1077, 60;
	mov.b32 	%r1078, 40;
	mov.b32 	%r1079, 30;
	mov.b32 	%r1080, 20;
	st.local.v4.u32 	[%rd2], {%r1080, %r1079, %r1078, %r1077};
	add.s32 	%r1081, %r600, -2;
	mul.wide.s32 	%rd47, %r1528, 4;
	add.s64 	%rd48, %rd2, %rd47;
	ld.local.u32 	%r1082, [%rd48];
	setp.ne.s32 	%p92, %r1081, %r1082;
	@%p92 bra 	$L__BB0_174;
	shr.u32 	%r1083, %r615, 31;
	add.s32 	%r1084, %r615, %r1083;
	shr.u32 	%r1085, %r1084, 1;
	add.s32 	%r1086, %r575, %r1528;
	st.shared.u8 	[%r1086], %r1085;
	add.s32 	%r1528, %r1528, 1;
$L__BB0_174:
	setp.ne.s32 	%p93, %r1544, 0;
	shr.u32 	%r1545, %r1536, 1;
	mov.u32 	%r1539, %r1530;
	mov.u32 	%r1540, %r1531;
	mov.u32 	%r1541, %r1532;
	mov.u32 	%r1542, %r1533;
	@%p93 bra 	$L__BB0_176;
	shr.u32 	%r1088, %r1223, 2;
	xor.b32  	%r1089, %r1088, %r1223;
	shl.b32 	%r1090, %r1530, 4;
	shl.b32 	%r1091, %r1089, 1;
	xor.b32  	%r1092, %r1091, %r1090;
	xor.b32  	%r1093, %r1092, %r1089;
	xor.b32  	%r1539, %r1093, %r1530;
	add.s32 	%r1520, %r1520, 362437;
	add.s32 	%r1545, %r1539, %r1520;
	mov.b32 	%r1544, 32;
	mov.u32 	%r1540, %r1530;
	mov.u32 	%r1541, %r1531;
	mov.u32 	%r1542, %r1532;
	mov.u32 	%r1223, %r1533;
$L__BB0_176:
	and.b32  	%r1094, %r1545, 1;
	setp.eq.b32 	%p94, %r1094, 1;
	selp.b32 	%r1095, 1, -1, %p94;
	add.s32 	%r631, %r1095, %r615;
	add.s32 	%r1553, %r1544, -1;
	mov.b32 	%r1096, 60;
	mov.b32 	%r1097, 40;
	mov.b32 	%r1098, 30;
	mov.b32 	%r1099, 20;
	st.local.v4.u32 	[%rd2], {%r1099, %r1098, %r1097, %r1096};
	add.s32 	%r1100, %r600, -1;
	mul.wide.s32 	%rd49, %r1528, 4;
	add.s64 	%rd50, %rd2, %rd49;
	ld.local.u32 	%r1101, [%rd50];
	setp.ne.s32 	%p95, %r1100, %r1101;
	@%p95 bra 	$L__BB0_178;
	shr.u32 	%r1102, %r631, 31;
	add.s32 	%r1103, %r631, %r1102;
	shr.u32 	%r1104, %r1103, 1;
	add.s32 	%r1105, %r575, %r1528;
	st.shared.u8 	[%r1105], %r1104;
	add.s32 	%r1528, %r1528, 1;
$L__BB0_178:
	setp.ne.s32 	%p96, %r1553, 0;
	shr.u32 	%r1554, %r1545, 1;
	mov.u32 	%r1219, %r1539;
	mov.u32 	%r1220, %r1540;
	mov.u32 	%r1221, %r1541;
	mov.u32 	%r1222, %r1542;
	@%p96 bra 	$L__BB0_180;
	shr.u32 	%r1107, %r1223, 2;
	xor.b32  	%r1108, %r1107, %r1223;
	shl.b32 	%r1109, %r1539, 4;
	shl.b32 	%r1110, %r1108, 1;
	xor.b32  	%r1111, %r1110, %r1109;
	xor.b32  	%r1112, %r1111, %r1108;
	xor.b32  	%r1219, %r1112, %r1539;
	add.s32 	%r1520, %r1520, 362437;
	add.s32 	%r1554, %r1219, %r1520;
	mov.b32 	%r1553, 32;
	mov.u32 	%r1220, %r1539;
	mov.u32 	%r1221, %r1540;
	mov.u32 	%r1222, %r1541;
	mov.u32 	%r1223, %r1542;
$L__BB0_180:
	and.b32  	%r1113, %r1554, 1;
	setp.eq.b32 	%p97, %r1113, 1;
	selp.b32 	%r1114, 1, -1, %p97;
	add.s32 	%r1519, %r1114, %r631;
	add.s32 	%r1526, %r1553, -1;
	mov.b32 	%r1115, 60;
	mov.b32 	%r1116, 40;
	mov.b32 	%r1117, 30;
	mov.b32 	%r1118, 20;
	st.local.v4.u32 	[%rd2], {%r1118, %r1117, %r1116, %r1115};
	mul.wide.s32 	%rd51, %r1528, 4;
	add.s64 	%rd52, %rd2, %rd51;
	ld.local.u32 	%r1119, [%rd52];
	setp.ne.s32 	%p98, %r600, %r1119;
	@%p98 bra 	$L__BB0_182;
	shr.u32 	%r1120, %r1519, 31;
	add.s32 	%r1121, %r1519, %r1120;
	shr.u32 	%r1122, %r1121, 1;
	add.s32 	%r1123, %r575, %r1528;
	st.shared.u8 	[%r1123], %r1122;
	add.s32 	%r1528, %r1528, 1;
$L__BB0_182:
	add.s32 	%r1509, %r1509, 4;
	setp.ne.s32 	%p99, %r1509, 0;
	shr.u32 	%r1527, %r1554, 1;
	@%p99 bra 	$L__BB0_166;
	add.s32 	%r1508, %r1508, 1;
	setp.ne.s32 	%p100, %r1508, 141;
	@%p100 bra 	$L__BB0_165;
	bar.sync 	0;
	mov.b32 	%r1556, 0;
$L__BB0_185:
	shl.b32 	%r1125, %r1556, 5;
	add.s32 	%r1126, %r1125, %r1;
	shl.b32 	%r1127, %r1126, 2;
	add.s32 	%r655, %r1048, %r1127;
	ld.shared.u8 	%rs1, [%r655];
	add.s16 	%rs9, %rs1, 15;
	and.b16  	%rs10, %rs9, 255;
	setp.gt.u16 	%p101, %rs10, 30;
	@%p101 bra 	$L__BB0_187;
	cvt.s16.s8 	%rs11, %rs1;
	mul.wide.s16 	%r1129, %rs11, 16;
	add.s32 	%r1131, %r1034, %r1129;
	ld.shared.u32 	%r1132, [%r1131+240];
	add.s32 	%r1133, %r1132, 1;
	st.shared.u32 	[%r1131+240], %r1133;
$L__BB0_187:
	ld.shared.u8 	%rs2, [%r655+1];
	add.s16 	%rs12, %rs2, 15;
	and.b16  	%rs13, %rs12, 255;
	setp.gt.u16 	%p102, %rs13, 30;
	@%p102 bra 	$L__BB0_189;
	cvt.s16.s8 	%rs14, %rs2;
	mul.wide.s16 	%r1134, %rs14, 16;
	add.s32 	%r1136, %r1034, %r1134;
	ld.shared.u32 	%r1137, [%r1136+244];
	add.s32 	%r1138, %r1137, 1;
	st.shared.u32 	[%r1136+244], %r1138;
$L__BB0_189:
	ld.shared.u8 	%rs3, [%r655+2];
	add.s16 	%rs15, %rs3, 15;
	and.b16  	%rs16, %rs15, 255;
	setp.gt.u16 	%p103, %rs16, 30;
	@%p103 bra 	$L__BB0_191;
	cvt.s16.s8 	%rs17, %rs3;
	mul.wide.s16 	%r1139, %rs17, 16;
	add.s32 	%r1141, %r1034, %r1139;
	ld.shared.u32 	%r1142, [%r1141+248];
	add.s32 	%r1143, %r1142, 1;
	st.shared.u32 	[%r1141+248], %r1143;
$L__BB0_191:
	ld.shared.u8 	%rs4, [%r655+3];
	add.s16 	%rs18, %rs4, 15;
	and.b16  	%rs19, %rs18, 255;
	setp.gt.u16 	%p104, %rs19, 30;
	@%p104 bra 	$L__BB0_193;
	cvt.s16.s8 	%rs20, %rs4;
	mul.wide.s16 	%r1144, %rs20, 16;
	add.s32 	%r1146, %r1034, %r1144;
	ld.shared.u32 	%r1147, [%r1146+252];
	add.s32 	%r1148, %r1147, 1;
	st.shared.u32 	[%r1146+252], %r1148;
$L__BB0_193:
	setp.eq.s32 	%p105, %r1556, 140;
	@%p105 bra 	$L__BB0_203;
	ld.shared.u8 	%rs5, [%r655+128];
	add.s16 	%rs21, %rs5, 15;
	and.b16  	%rs22, %rs21, 255;
	setp.gt.u16 	%p106, %rs22, 30;
	@%p106 bra 	$L__BB0_196;
	cvt.s16.s8 	%rs23, %rs5;
	mul.wide.s16 	%r1149, %rs23, 16;
	add.s32 	%r1151, %r1034, %r1149;
	ld.shared.u32 	%r1152, [%r1151+240];
	add.s32 	%r1153, %r1152, 1;
	st.shared.u32 	[%r1151+240], %r1153;
$L__BB0_196:
	ld.shared.u8 	%rs6, [%r655+129];
	add.s16 	%rs24, %rs6, 15;
	and.b16  	%rs25, %rs24, 255;
	setp.gt.u16 	%p107, %rs25, 30;
	@%p107 bra 	$L__BB0_198;
	cvt.s16.s8 	%rs26, %rs6;
	mul.wide.s16 	%r1154, %rs26, 16;
	add.s32 	%r1156, %r1034, %r1154;
	ld.shared.u32 	%r1157, [%r1156+244];
	add.s32 	%r1158, %r1157, 1;
	st.shared.u32 	[%r1156+244], %r1158;
$L__BB0_198:
	ld.shared.u8 	%rs7, [%r655+130];
	add.s16 	%rs27, %rs7, 15;
	and.b16  	%rs28, %rs27, 255;
	setp.gt.u16 	%p108, %rs28, 30;
	@%p108 bra 	$L__BB0_200;
	cvt.s16.s8 	%rs29, %rs7;
	mul.wide.s16 	%r1159, %rs29, 16;
	add.s32 	%r1161, %r1034, %r1159;
	ld.shared.u32 	%r1162, [%r1161+248];
	add.s32 	%r1163, %r1162, 1;
	st.shared.u32 	[%r1161+248], %r1163;
$L__BB0_200:
	ld.shared.u8 	%rs8, [%r655+131];
	add.s16 	%rs30, %rs8, 15;
	and.b16  	%rs31, %rs30, 255;
	setp.gt.u16 	%p109, %rs31, 30;
	@%p109 bra 	$L__BB0_202;
	cvt.s16.s8 	%rs32, %rs8;
	mul.wide.s16 	%r1164, %rs32, 16;
	add.s32 	%r1166, %r1034, %r1164;
	ld.shared.u32 	%r1167, [%r1166+252];
	add.s32 	%r1168, %r1167, 1;
	st.shared.u32 	[%r1166+252], %r1168;
$L__BB0_202:
	add.s32 	%r1556, %r1556, 2;
	bra.uni 	$L__BB0_185;
$L__BB0_203:
	bar.sync 	0;
	ld.shared.u32 	%r1169, [_ZZ3runyPyE6counts+332];
	setp.gt.s32 	%p110, %r1169, 0;
	selp.b32 	%r1170, 5, 0, %p110;
	max.s32 	%r1171, %r1169, 0;
	ld.shared.u32 	%r1172, [_ZZ3runyPyE6counts+172];
	setp.gt.s32 	%p111, %r1172, %r1171;
	selp.b32 	%r1173, -5, %r1170, %p111;
	max.s32 	%r1174, %r1172, %r1171;
	ld.shared.u32 	%r1175, [_ZZ3runyPyE6counts+316];
	setp.gt.s32 	%p112, %r1175, %r1174;
	selp.b32 	%r1176, 4, %r1173, %p112;
	max.s32 	%r1177, %r1175, %r1174;
	ld.shared.u32 	%r1178, [_ZZ3runyPyE6counts+188];
	setp.gt.s32 	%p113, %r1178, %r1177;
	selp.b32 	%r1179, -4, %r1176, %p113;
	max.s32 	%r1180, %r1178, %r1177;
	ld.shared.u32 	%r1181, [_ZZ3runyPyE6counts+300];
	setp.gt.s32 	%p114, %r1181, %r1180;
	selp.b32 	%r1182, 3, %r1179, %p114;
	max.s32 	%r1183, %r1181, %r1180;
	ld.shared.u32 	%r1184, [_ZZ3runyPyE6counts+204];
	setp.gt.s32 	%p115, %r1184, %r1183;
	selp.b32 	%r1185, -3, %r1182, %p115;
	max.s32 	%r1186, %r1184, %r1183;
	ld.shared.u32 	%r1187, [_ZZ3runyPyE6counts+284];
	setp.gt.s32 	%p116, %r1187, %r1186;
	selp.b32 	%r1188, 2, %r1185, %p116;
	max.s32 	%r1189, %r1187, %r1186;
	ld.shared.u32 	%r1190, [_ZZ3runyPyE6counts+220];
	setp.gt.s32 	%p117, %r1190, %r1189;
	selp.b32 	%r1191, -2, %r1188, %p117;
	max.s32 	%r1192, %r1190, %r1189;
	ld.shared.u32 	%r1193, [_ZZ3runyPyE6counts+268];
	setp.gt.s32 	%p118, %r1193, %r1192;
	selp.b32 	%r1194, 1, %r1191, %p118;
	max.s32 	%r1195, %r1193, %r1192;
	ld.shared.u32 	%r1196, [_ZZ3runyPyE6counts+236];
	setp.gt.s32 	%p119, %r1196, %r1195;
	selp.b32 	%r1197, -1, %r1194, %p119;
	max.s32 	%r1198, %r1196, %r1195;
	ld.shared.u32 	%r1199, [_ZZ3runyPyE6counts+252];
	setp.gt.s32 	%p120, %r1199, %r1198;
	setp.eq.s32 	%p121, %r1197, 0;
	or.pred  	%p122, %p120, %p121;
	@%p122 bra 	$L__BB0_218;
	setp.gt.u32 	%p123, %r1, 30;
	@%p123 bra 	$L__BB0_218;
	setp.lt.s32 	%p124, %r1197, 1;
	@%p124 bra 	$L__BB0_207;
	ld.shared.u32 	%r1557, [%r555];
	bra.uni 	$L__BB0_208;
$L__BB0_207:
	ld.shared.u32 	%r1557, [%r554+480];
$L__BB0_208:
	abs.s32 	%r1200, %r1197;
	mad.lo.s32 	%r661, %r1200, 992, %r556;
	setp.gt.s32 	%p125, %r1197, 0;
	cvt.s64.s32 	%rd53, %r1557;
	ld.shared.u64 	%rd54, [%r661+-992];
	add.s64 	%rd55, %rd54, %rd53;
	st.shared.u64 	[%r661+-992], %rd55;
	@%p125 bra 	$L__BB0_210;
	ld.shared.u32 	%r1558, [%r554+484];
	bra.uni 	$L__BB0_211;
$L__BB0_210:
	ld.shared.u32 	%r1558, [%r555+4];
$L__BB0_211:
	setp.gt.s32 	%p126, %r1197, 0;
	cvt.s64.s32 	%rd56, %r1558;
	ld.shared.u64 	%rd57, [%r661+-984];
	add.s64 	%rd58, %rd57, %rd56;
	st.shared.u64 	[%r661+-984], %rd58;
	@%p126 bra 	$L__BB0_213;
	ld.shared.u32 	%r1559, [%r554+488];
	bra.uni 	$L__BB0_214;
$L__BB0_213:
	ld.shared.u32 	%r1559, [%r555+8];
$L__BB0_214:
	setp.gt.s32 	%p127, %r1197, 0;
	cvt.s64.s32 	%rd59, %r1559;
	ld.shared.u64 	%rd60, [%r661+-976];
	add.s64 	%rd61, %rd60, %rd59;
	st.shared.u64 	[%r661+-976], %rd61;
	@%p127 bra 	$L__BB0_216;
	ld.shared.u32 	%r1560, [%r554+492];
	bra.uni 	$L__BB0_217;
$L__BB0_216:
	ld.shared.u32 	%r1560, [%r555+12];
$L__BB0_217:
	cvt.s64.s32 	%rd62, %r1560;
	ld.shared.u64 	%rd63, [%r661+-968];
	add.s64 	%rd64, %rd63, %rd62;
	st.shared.u64 	[%r661+-968], %rd64;
$L__BB0_218:
	add.s32 	%r1500, %r1500, 1;
	setp.ne.s32 	%p128, %r1500, 443;
	@%p128 bra 	$L__BB0_116;
	ret;

}


// ===== COMPILED SASS (sm_100) =====

	.target	sm_100

	.elftype	@"ET_EXEC"


//--------------------- .note.nv.tkinfo           --------------------------
	.section	.note.nv.tkinfo,"",@"SHT_NOTE"
	.sectionflags	@"SHF_NOTE_NV_TKINFO"
	.tkinfo
        /*0018*/ 	.word	0x00000002
        /*0030*/ 	.string	""
        /*0030*/ 	.string	"ptxas"
        /*0030*/ 	.string	"Cuda compilation tools, release 13.0, V13.0.88"
        /*0030*/ 	.string	"Build cuda_13.0.r13.0/compiler.36424714_0"
        /*0030*/ 	.string	"-arch sm_100 -m 64 "



//--------------------- .note.nv.cuinfo           --------------------------
	.section	.note.nv.cuinfo,"",@"SHT_NOTE"
	.sectionflags	@"SHF_NOTE_NV_CUINFO"
        /*0018*/ 	.short	0x0002
        /*001a*/ 	.short	0x0064
        /*001c*/ 	.short	0x0082
	.zero		2


//--------------------- .nv.info                  --------------------------
	.section	.nv.info,"",@"SHT_CUDA_INFO"
	.align	4


	//----- nvinfo : EIATTR_REGCOUNT
	.align		4
        /*0000*/ 	.byte	0x04, 0x2f
        /*0002*/ 	.short	(.L_10 - .L_9)
	.align		4
.L_9:
        /*0004*/ 	.word	index@(_Z3runyPy)
        /*0008*/ 	.word	0x0000001f


	//----- nvinfo : EIATTR_FRAME_SIZE
	.align		4
.L_10:
        /*000c*/ 	.byte	0x04, 0x11
        /*000e*/ 	.short	(.L_12 - .L_11)
	.align		4
.L_11:
        /*0010*/ 	.word	index@(_Z3runyPy)
        /*0014*/ 	.word	0x00000040


	//----- nvinfo : EIATTR_MIN_STACK_SIZE
	.align		4
.L_12:
        /*0018*/ 	.byte	0x04, 0x12
        /*001a*/ 	.short	(.L_14 - .L_13)
	.align		4
.L_13:
        /*001c*/ 	.word	index@(_Z3runyPy)
        /*0020*/ 	.word	0x00000040
.L_14:


//--------------------- .nv.compat                --------------------------
	.section	.nv.compat,"",@"SHT_CUDA_COMPAT_INFO"
	.align	4
        /*0000*/ 	.byte	0x02, 0x09, 0x00, 0x00, 0x02, 0x02, 0x01, 0x00, 0x02, 0x05, 0x05, 0x00, 0x03, 0x07, 0x01, 0x01
        /*0010*/ 	.byte	0x02, 0x03, 0x00, 0x00, 0x02, 0x06, 0x01, 0x00, 0x04, 0x0b, 0x08, 0x00, 0x09, 0x00, 0x00, 0x00
        /*0020*/ 	.byte	0x00, 0x00, 0x00, 0x00


//--------------------- .nv.info._Z3runyPy        --------------------------
	.section	.nv.info._Z3runyPy,"",@"SHT_CUDA_INFO"
	.sectionflags	@""
	.align	4


	//----- nvinfo : EIATTR_CUDA_API_VERSION
	.align		4
        /*0000*/ 	.byte	0x04, 0x37
        /*0002*/ 	.short	(.L_16 - .L_15)
.L_15:
        /*0004*/ 	.word	0x00000082


	//----- nvinfo : EIATTR_KPARAM_INFO
	.align		4
.L_16:
        /*0008*/ 	.byte	0x04, 0x17
        /*000a*/ 	.short	(.L_18 - .L_17)
.L_17:
        /*000c*/ 	.word	0x00000000
        /*0010*/ 	.short	0x0001
        /*0012*/ 	.short	0x0008
        /*0014*/ 	.byte	0x00, 0xf5, 0x21, 0x00


	//----- nvinfo : EIATTR_KPARAM_INFO
	.align		4
.L_18:
        /*0018*/ 	.byte	0x04, 0x17
        /*001a*/ 	.short	(.L_20 - .L_19)
.L_19:
        /*001c*/ 	.word	0x00000000
        /*0020*/ 	.short	0x0000
        /*0022*/ 	.short	0x0000
        /*0024*/ 	.byte	0x00, 0xf0, 0x21, 0x00


	//----- nvinfo : EIATTR_SPARSE_MMA_MASK
	.align		4
.L_20:
        /*0028*/ 	.byte	0x03, 0x50
        /*002a*/ 	.short	0x0000


	//----- nvinfo : EIATTR_MAXREG_COUNT
	.align		4
        /*002c*/ 	.byte	0x03, 0x1b
        /*002e*/ 	.short	0x00ff


	//----- nvinfo : EIATTR_NUM_BARRIERS
	.align		4
        /*0030*/ 	.byte	0x02, 0x4c
        /*0032*/ 	.byte	0x01
	.zero		1


	//----- nvinfo : EIATTR_MERCURY_ISA_VERSION
	.align		4
        /*0034*/ 	.byte	0x03, 0x5f
        /*0036*/ 	.short	0x0101


	//----- nvinfo : EIATTR_VRC_CTA_INIT_COUNT
	.align		4
        /*0038*/ 	.byte	0x02, 0x4a
	.zero		1
	.zero		1


	//----- nvinfo : EIATTR_EXIT_INSTR_OFFSETS
	.align		4
        /*003c*/ 	.byte	0x04, 0x1c
        /*003e*/ 	.short	(.L_22 - .L_21)


	//   ....[0]....
.L_21:
        /*0040*/ 	.word	0x00003f60


	//----- nvinfo : EIATTR_CRS_STACK_SIZE
	.align		4
.L_22:
        /*0044*/ 	.byte	0x04, 0x1e
        /*0046*/ 	.short	(.L_24 - .L_23)
.L_23:
        /*0048*/ 	.word	0x00000000


	//----- nvinfo : EIATTR_CBANK_PARAM_SIZE
	.align		4
.L_24:
        /*004c*/ 	.byte	0x03, 0x19
        /*004e*/ 	.short	0x0010


	//----- nvinfo : EIATTR_PARAM_CBANK
	.align		4
        /*0050*/ 	.byte	0x04, 0x0a
        /*0052*/ 	.short	(.L_26 - .L_25)
	.align		4
.L_25:
        /*0054*/ 	.word	index@(.nv.constant0._Z3runyPy)
        /*0058*/ 	.short	0x0380
        /*005a*/ 	.short	0x0010


	//----- nvinfo : EIATTR_SW_WAR
	.align		4
.L_26:
        /*005c*/ 	.byte	0x04, 0x36
        /*005e*/ 	.short	(.L_28 - .L_27)
.L_27:
        /*0060*/ 	.word	0x00000008
.L_28:


//--------------------- .nv.callgraph             --------------------------
	.section	.nv.callgraph,"",@"SHT_CUDA_CALLGRAPH"
	.align	4
	.sectionentsize	8
	.align		4
        /*0000*/ 	.word	0x00000000
	.align		4
        /*0004*/ 	.word	0xffffffff
	.align		4
        /*0008*/ 	.word	0x00000000
	.align		4
        /*000c*/ 	.word	0xfffffffe
	.align		4
        /*0010*/ 	.word	0x00000000
	.align		4
        /*0014*/ 	.word	0xfffffffd
	.align		4
        /*0018*/ 	.word	0x00000000
	.align		4
        /*001c*/ 	.word	0xfffffffc


//--------------------- .nv.constant4             --------------------------
	.section	.nv.constant4,"a",@progbits
	.align	8
	.align		8
.nv.constant4:
        /*0000*/ 	.dword	precalc_xorwow_matrix
	.align		8
        /*0008*/ 	.dword	precalc_xorwow_offset_matrix
	.align		8
        /*0010*/ 	.dword	mrg32k3aM1
	.align		8
        /*0018*/ 	.dword	mrg32k3aM2
	.align		8
        /*0020*/ 	.dword	mrg32k3aM1SubSeq
	.align		8
        /*0028*/ 	.dword	mrg32k3aM2SubSeq
	.align		8
        /*0030*/ 	.dword	mrg32k3aM1Seq
	.align		8
        /*0038*/ 	.dword	mrg32k3aM2Seq


//--------------------- .nv.constant3             --------------------------
	.section	.nv.constant3,"a",@progbits
	.align	8
.nv.constant3:
	.type		__cr_lgamma_table,@object
	.size		__cr_lgamma_table,(.L_8 - __cr_lgamma_table)
__cr_lgamma_table:
        /*0000*/ 	.byte	0x00, 0x00, 0x00, 0x00, 0x00, 0x00, 0x00, 0x00, 0x00, 0x00, 0x00, 0x00, 0x00, 0x00, 0x00, 0x00
        /*0010*/ 	.byte	0xef, 0x39, 0xfa, 0xfe, 0x42, 0x2e, 0xe6, 0x3f, 0x02, 0x20, 0x2a, 0xfa, 0x0b, 0xab, 0xfc, 0x3f
        /*0020*/ 	.byte	0xf9, 0x2c, 0x92, 0x7c, 0xa7, 0x6c, 0x09, 0x40, 0xc9, 0x79, 0x44, 0x3c, 0x64, 0x26, 0x13, 0x40
        /*0030*/ 	.byte	0xca, 0x01, 0xcf, 0x3a, 0x27, 0x51, 0x1a, 0x40, 0x30, 0xcc, 0x2d, 0xf3, 0xe1, 0x0c, 0x21, 0x40
        /*0040*/ 	.byte	0x0d, 0xb7, 0xfc, 0x82, 0x8e, 0x35, 0x25, 0x40
.L_8:


//--------------------- .text._Z3runyPy           --------------------------
	.section	.text._Z3runyPy,"ax",@progbits
	.align	128
        .global         _Z3runyPy
        .type           _Z3runyPy,@function
        .size           _Z3runyPy,(.L_x_22 - _Z3runyPy)
        .other          _Z3runyPy,@"STO_CUDA_ENTRY STV_DEFAULT"
_Z3runyPy:
.text._Z3runyPy:
[----:B------:R-:W0:Y:S08]  /*0000*/  LDC R1, c[0x0][0x37c] ;  /* 0x0000df00ff017b82 */ /* 0x000e300000000800 */
[----:B------:R-:W1:Y:S01]  /*0010*/  LDC.64 R2, c[0x0][0x380] ;  /* 0x0000e000ff027b82 */ /* 0x000e620000000a00 */
[----:B------:R-:W2:Y:S01]  /*0020*/  S2R R8, SR_TID.X ;  /* 0x0000000000087919 */ /* 0x000ea20000002100 */
[----:B0-----:R-:W-:Y:S01]  /*0030*/  VIADD R1, R1, 0xffffffc0 ;  /* 0xffffffc001017836 */ /* 0x001fe20000000000 */
[----:B------:R-:W-:Y:S05]  /*0040*/  BSSY.RECONVERGENT B0, `(.L_x_0) ;  /* 0x0000266000007945 */ /* 0x000fea0003800200 */
[----:B------:R-:W2:Y:S08]  /*0050*/  S2UR UR4, SR_CTAID.X ;  /* 0x00000000000479c3 */ /* 0x000eb00000002500 */
[----:B------:R-:W2:Y:S01]  /*0060*/  LDC R9, c[0x0][0x360] ;  /* 0x0000d800ff097b82 */ /* 0x000ea20000000800 */
[----:B-1----:R-:W-:-:S02]  /*0070*/  LOP3.LUT R0, R2, 0xaad26b49, RZ, 0x3c, !PT ;  /* 0xaad26b4902007812 */ /* 0x002fc400078e3cff */
[----:B------:R-:W-:-:S03]  /*0080*/  LOP3.LUT R2, R3, 0xf7dcefdd, RZ, 0x3c, !PT ;  /* 0xf7dcefdd03027812 */ /* 0x000fc600078e3cff */
[----:B------:R-:W-:Y:S02]  /*0090*/  IMAD R0, R0, 0x4182bed5, RZ ;  /* 0x4182bed500007824 */ /* 0x000fe400078e02ff */
[----:B------:R-:W-:Y:S02]  /*00a0*/  IMAD R3, R2, -0x658354e5, RZ ;  /* 0x9a7cab1b02037824 */ /* 0x000fe400078e02ff */
[C---:B------:R-:W-:Y:S01]  /*00b0*/  VIADD R5, R0.reuse, 0x75bcd15 ;  /* 0x075bcd1500057836 */ /* 0x040fe20000000000 */
[C---:B------:R-:W-:Y:S01]  /*00c0*/  LOP3.LUT R6, R0.reuse, 0x159a55e5, RZ, 0x3c, !PT ;  /* 0x159a55e500067812 */ /* 0x040fe200078e3cff */
[C---:B------:R-:W-:Y:S01]  /*00d0*/  VIADD R7, R3.reuse, 0x1f123bb5 ;  /* 0x1f123bb503077836 */ /* 0x040fe20000000000 */
[----:B------:R-:W-:Y:S02]  /*00e0*/  LOP3.LUT R2, R3, 0x5491333, RZ, 0x3c, !PT ;  /* 0x0549133303027812 */ /* 0x000fe400078e3cff */
[C---:B------:R-:W-:Y:S01]  /*00f0*/  IADD3 R4, PT, PT, R0.reuse, 0x64f0c9, R3 ;  /* 0x0064f0c900047810 */ /* 0x040fe20007ffe003 */
[----:B------:R-:W-:-:S02]  /*0100*/  VIADD R3, R0, 0x583f19 ;  /* 0x00583f1900037836 */ /* 0x000fc40000000000 */
[----:B--2---:R-:W-:Y:S02]  /*0110*/  IMAD R0, R9, UR4, R8 ;  /* 0x0000000409007c24 */ /* 0x004fe4000f8e0208 */
[----:B------:R0:W-:Y:S03]  /*0120*/  STL.128 [R1], R4 ;  /* 0x0000000401007387 */ /* 0x0001e60000100c00 */
[----:B------:R-:W-:Y:S01]  /*0130*/  ISETP.NE.AND P0, PT, R0, RZ, PT ;  /* 0x000000ff0000720c */ /* 0x000fe20003f05270 */
[----:B------:R0:W-:-:S12]  /*0140*/  STL.64 [R1+0x10], R2 ;  /* 0x0000100201007387 */ /* 0x0001d80000100a00 */
[----:B0-----:R-:W-:Y:S05]  /*0150*/  @!P0 BRA `(.L_x_1) ;  /* 0x0000002400508947 */ /* 0x001fea0003800000 */
[----:B------:R-:W-:Y:S01]  /*0160*/  IMAD.MOV.U32 R14, RZ, RZ, R0 ;  /* 0x000000ffff0e7224 */ /* 0x000fe200078e0000 */
[----:B------:R-:W-:-:S07]  /*0170*/  CS2R R12, SRZ ;  /* 0x00000000000c7805 */ /* 0x000fce000001ff00 */
.L_x_10:
[----:B------:R-:W-:Y:S01]  /*0180*/  LOP3.LUT R0, R14, 0x3, RZ, 0xc0, !PT ;  /* 0x000000030e007812 */ /* 0x000fe200078ec0ff */
[----:B------:R-:W-:Y:S03]  /*0190*/  BSSY.RECONVERGENT B1, `(.L_x_2) ;  /* 0x000024a000017945 */ /* 0x000fe60003800200 */
[----:B------:R-:W-:-:S04]  /*01a0*/  ISETP.NE.U32.AND P0, PT, R0, RZ, PT ;  /* 0x000000ff0000720c */ /* 0x000fc80003f05070 */
[----:B------:R-:W-:-:S13]  /*01b0*/  ISETP.NE.AND.EX P0, PT, RZ, RZ, PT, P0 ;  /* 0x000000ffff00720c */ /* 0x000fda0003f05300 */
[----:B0-----:R-:W-:Y:S05]  /*01c0*/  @!P0 BRA `(.L_x_3) ;  /* 0x0000002400188947 */ /* 0x001fea0003800000 */
[----:B------:R-:W0:Y:S01]  /*01d0*/  LDC.64 R8, c[0x4][RZ] ;  /* 0x01000000ff087b82 */ /* 0x000e220000000a00 */
[----:B------:R-:W-:Y:S01]  /*01e0*/  IMAD.MOV.U32 R0, RZ, RZ, RZ ;  /* 0x000000ffff007224 */ /* 0x000fe200078e00ff */
[----:B------:R-:W-:Y:S02]  /*01f0*/  CS2R R2, SRZ ;  /* 0x0000000000027805 */ /* 0x000fe4000001ff00 */
[----:B------:R-:W-:Y:S01]  /*0200*/  CS2R R6, SRZ ;  /* 0x0000000000067805 */ /* 0x000fe2000001ff00 */
[----:B------:R-:W-:Y:S02]  /*0210*/  IMAD.MOV.U32 R5, RZ, RZ, RZ ;  /* 0x000000ffff057224 */ /* 0x000fe400078e00ff */
[----:B0-----:R-:W-:-:S07]  /*0220*/  IMAD.WIDE.U32 R8, R12, 0xc80, R8 ;  /* 0x00000c800c087825 */ /* 0x001fce00078e0008 */
.L_x_5:
[----:B------:R-:W-:-:S06]  /*0230*/  IMAD R15, R0, 0x4, R1 ;  /* 0x00000004000f7824 */ /* 0x000fcc00078e0201 */
[----:B------:R-:W5:Y:S01]  /*0240*/  LDL R15, [R15+0x4] ;  /* 0x000004000f0f7983 */ /* 0x000f620000100800 */
[----:B------:R-:W-:-:S05]  /*0250*/  UMOV UR4, URZ ;  /* 0x000000ff00047c82 */ /* 0x000fca0008000000 */
.L_x_4:
[----:B-----5:R-:W-:Y:S01]  /*0260*/  SHF.R.U32.HI R20, RZ, UR4, R15 ;  /* 0x00000004ff147c19 */ /* 0x020fe2000801160f */
[----:B------:R-:W0:Y:S01]  /*0270*/  LDCU.64 UR6, c[0x0][0x358] ;  /* 0x00006b00ff0677ac */ /* 0x000e220008000a00 */
[----:B------:R-:W-:Y:S02]  /*0280*/  IMAD.SHL.U32 R10, R0, 0x20, RZ ;  /* 0x00000020000a7824 */ /* 0x000fe400078e00ff */
[----:B------:R-:W-:Y:S02]  /*0290*/  LOP3.LUT R11, R20, 0x1, RZ, 0xc0, !PT ;  /* 0x00000001140b7812 */ /* 0x000fe400078ec0ff */
[----:B------:R-:W-:Y:S02]  /*02a0*/  VIADD R10, R10, UR4 ;  /* 0x000000040a0a7c36 */ /* 0x000fe40008000000 */
[----:B------:R-:W-:Y:S02]  /*02b0*/  ISETP.NE.U32.AND P0, PT, R11, 0x1, PT ;  /* 0x000000010b00780c */ /* 0x000fe40003f05070 */
[----:B------:R-:W-:-:S02]  /*02c0*/  IMAD R11, R10, 0x5, RZ ;  /* 0x000000050a0b7824 */ /* 0x000fc400078e02ff */
[----:B------:R-:W-:Y:S02]  /*02d0*/  R2P PR, R20, 0x7e ;  /* 0x0000007e14007804 */ /* 0x000fe40000000000 */
[----:B------:R-:W-:-:S07]  /*02e0*/  IMAD.WIDE.U32 R10, R11, 0x4, R8 ;  /* 0x000000040b0a7825 */ /* 0x000fce00078e0008 */
[----:B0-----:R-:W2:Y:S04]  /*02f0*/  @!P0 LDG.E R16, desc[UR6][R10.64+0x10] ;  /* 0x000010060a108981 */ /* 0x001ea8000c1e1900 */
[----:B------:R-:W3:Y:S04]  /*0300*/  @P1 LDG.E R18, desc[UR6][R10.64+0x24] ;  /* 0x000024060a121981 */ /* 0x000ee8000c1e1900 */
[----:B------:R-:W4:Y:S04]  /*0310*/  @P2 LDG.E R22, desc[UR6][R10.64+0x38] ;  /* 0x000038060a162981 */ /* 0x000f28000c1e1900 */
[----:B------:R-:W4:Y:S04]  /*0320*/  @P3 LDG.E R24, desc[UR6][R10.64+0x4c] ;  /* 0x00004c060a183981 */ /* 0x000f28000c1e1900 */
[----:B------:R-:W4:Y:S04]  /*0330*/  @P4 LDG.E R26, desc[UR6][R10.64+0x60] ;  /* 0x000060060a1a4981 */ /* 0x000f28000c1e1900 */
[----:B------:R-:W4:Y:S04]  /*0340*/  @!P0 LDG.E R19, desc[UR6][R10.64+0x4] ;  /* 0x000004060a138981 */ /* 0x000f28000c1e1900 */
[----:B------:R-:W4:Y:S04]  /*0350*/  @!P0 LDG.E R21, desc[UR6][R10.64+0xc] ;  /* 0x00000c060a158981 */ /* 0x000f28000c1e1900 */
[----:B------:R-:W4:Y:S04]  /*0360*/  @P1 LDG.E R23, desc[UR6][R10.64+0x18] ;  /* 0x000018060a171981 */ /* 0x000f28000c1e1900 */
[----:B------:R-:W4:Y:S04]  /*0370*/  @P2 LDG.E R17, desc[UR6][R10.64+0x2c] ;  /* 0x00002c060a112981 */ /* 0x000f28000c1e1900 */
[----:B------:R-:W4:Y:S01]  /*0380*/  @P1 LDG.E R25, desc[UR6][R10.64+0x20] ;  /* 0x000020060a191981 */ /* 0x000f22000c1e1900 */
[----:B--2---:R-:W-:-:S03]  /*0390*/  @!P0 LOP3.LUT R3, R3, R16, RZ, 0x3c, !PT ;  /* 0x0000001003038212 */ /* 0x004fc600078e3cff */
[----:B------:R-:W2:Y:S01]  /*03a0*/  @!P0 LDG.E R16, desc[UR6][R10.64+0x8] ;  /* 0x000008060a108981 */ /* 0x000ea2000c1e1900 */
[----:B---3--:R-:W-:-:S03]  /*03b0*/  @P1 LOP3.LUT R3, R3, R18, RZ, 0x3c, !PT ;  /* 0x0000001203031212 */ /* 0x008fc600078e3cff */
[----:B------:R-:W3:Y:S01]  /*03c0*/  @P1 LDG.E R18, desc[UR6][R10.64+0x1c] ;  /* 0x00001c060a121981 */ /* 0x000ee2000c1e1900 */
[----:B----4-:R-:W-:-:S03]  /*03d0*/  @P2 LOP3.LUT R3, R3, R22, RZ, 0x3c, !PT ;  /* 0x0000001603032212 */ /* 0x010fc600078e3cff */
[----:B------:R-:W4:Y:S01]  /*03e0*/  @P5 LDG.E R22, desc[UR6][R10.64+0x74] ;  /* 0x000074060a165981 */ /* 0x000f22000c1e1900 */
[----:B------:R-:W-:-:S03]  /*03f0*/  @P3 LOP3.LUT R3, R3, R24, RZ, 0x3c, !PT ;  /* 0x0000001803033212 */ /* 0x000fc600078e3cff */
[----:B------:R-:W4:Y:S01]  /*0400*/  @P3 LDG.E R24, desc[UR6][R10.64+0x44] ;  /* 0x000044060a183981 */ /* 0x000f22000c1e1900 */
[----:B------:R-:W-:-:S03]  /*0410*/  @P4 LOP3.LUT R3, R3, R26, RZ, 0x3c, !PT ;  /* 0x0000001a03034212 */ /* 0x000fc600078e3cff */
[----:B------:R-:W4:Y:S01]  /*0420*/  @P6 LDG.E R26, desc[UR6][R10.64+0x88] ;  /* 0x000088060a1a6981 */ /* 0x000f22000c1e1900 */
[----:B------:R-:W-:-:S03]  /*0430*/  @!P0 LOP3.LUT R6, R6, R19, RZ, 0x3c, !PT ;  /* 0x0000001306068212 */ /* 0x000fc600078e3cff */
[----:B------:R-:W4:Y:S01]  /*0440*/  @P2 LDG.E R19, desc[UR6][R10.64+0x34] ;  /* 0x000034060a132981 */ /* 0x000f22000c1e1900 */
[----:B------:R-:W-:-:S03]  /*0450*/  @!P0 LOP3.LUT R2, R2, R21, RZ, 0x3c, !PT ;  /* 0x0000001502028212 */ /* 0x000fc600078e3cff */
[----:B------:R-:W4:Y:S01]  /*0460*/  @P3 LDG.E R21, desc[UR6][R10.64+0x40] ;  /* 0x000040060a153981 */ /* 0x000f22000c1e1900 */
[----:B------:R-:W-:-:S03]  /*0470*/  @P1 LOP3.LUT R6, R6, R23, RZ, 0x3c, !PT ;  /* 0x0000001706061212 */ /* 0x000fc600078e3cff */
[----:B------:R-:W4:Y:S01]  /*0480*/  @P3 LDG.E R23, desc[UR6][R10.64+0x48] ;  /* 0x000048060a173981 */ /* 0x000f22000c1e1900 */
[----:B------:R-:W-:-:S03]  /*0490*/  @P2 LOP3.LUT R6, R6, R17, RZ, 0x3c, !PT ;  /* 0x0000001106062212 */ /* 0x000fc600078e3cff */
[----:B------:R-:W4:Y:S01]  /*04a0*/  @P4 LDG.E R17, desc[UR6][R10.64+0x54] ;  /* 0x000054060a114981 */ /* 0x000f22000c1e1900 */
[----:B--2---:R-:W-:-:S03]  /*04b0*/  @!P0 LOP3.LUT R7, R7, R16, RZ, 0x3c, !PT ;  /* 0x0000001007078212 */ /* 0x004fc600078e3cff */
[----:B------:R-:W2:Y:S01]  /*04c0*/  @!P0 LDG.E R16, desc[UR6][R10.64] ;  /* 0x000000060a108981 */ /* 0x000ea2000c1e1900 */
[----:B---3--:R-:W-:-:S03]  /*04d0*/  @P1 LOP3.LUT R7, R7, R18, RZ, 0x3c, !PT ;  /* 0x0000001207071212 */ /* 0x008fc600078e3cff */
[----:B------:R-:W3:Y:S01]  /*04e0*/  @P1 LDG.E R18, desc[UR6][R10.64+0x14] ;  /* 0x000014060a121981 */ /* 0x000ee2000c1e1900 */
[----:B----4-:R-:W-:-:S03]  /*04f0*/  @P5 LOP3.LUT R3, R3, R22, RZ, 0x3c, !PT ;  /* 0x0000001603035212 */ /* 0x010fc600078e3cff */
[----:B------:R-:W4:Y:S01]  /*0500*/  @P2 LDG.E R22, desc[UR6][R10.64+0x30] ;  /* 0x000030060a162981 */ /* 0x000f22000c1e1900 */
[----:B------:R-:W-:Y:S02]  /*0510*/  @P1 LOP3.LUT R2, R2, R25, RZ, 0x3c, !PT ;  /* 0x0000001902021212 */ /* 0x000fe400078e3cff */
[----:B------:R-:W-:Y:S02]  /*0520*/  @P6 LOP3.LUT R3, R3, R26, RZ, 0x3c, !PT ;  /* 0x0000001a03036212 */ /* 0x000fe400078e3cff */
[----:B------:R-:W4:Y:S01]  /*0530*/  @P5 LDG.E R26, desc[UR6][R10.64+0x6c] ;  /* 0x00006c060a1a5981 */ /* 0x000f22000c1e1900 */
[----:B------:R-:W-:Y:S02]  /*0540*/  @P3 LOP3.LUT R6, R6, R21, RZ, 0x3c, !PT ;  /* 0x0000001506063212 */ /* 0x000fe400078e3cff */
[----:B------:R-:W-:Y:S01]  /*0550*/  @P2 LOP3.LUT R2, R2, R19, RZ, 0x3c, !PT ;  /* 0x0000001302022212 */ /* 0x000fe200078e3cff */
[----:B------:R-:W4:Y:S04]  /*0560*/  @P5 LDG.E R21, desc[UR6][R10.64+0x70] ;  /* 0x000070060a155981 */ /* 0x000f28000c1e1900 */
[----:B------:R-:W4:Y:S01]  /*0570*/  @P5 LDG.E R19, desc[UR6][R10.64+0x68] ;  /* 0x000068060a135981 */ /* 0x000f22000c1e1900 */
[----:B------:R-:W-:-:S03]  /*0580*/  @P4 LOP3.LUT R6, R6, R17, RZ, 0x3c, !PT ;  /* 0x0000001106064212 */ /* 0x000fc600078e3cff */
[----:B------:R-:W4:Y:S01]  /*0590*/  @P4 LDG.E R17, desc[UR6][R10.64+0x5c] ;  /* 0x00005c060a114981 */ /* 0x000f22000c1e1900 */
[----:B--2---:R-:W-:-:S03]  /*05a0*/  @!P0 LOP3.LUT R5, R5, R16, RZ, 0x3c, !PT ;  /* 0x0000001005058212 */ /* 0x004fc600078e3cff */
[----:B------:R-:W2:Y:S01]  /*05b0*/  @P2 LDG.E R16, desc[UR6][R10.64+0x28] ;  /* 0x000028060a102981 */ /* 0x000ea2000c1e1900 */
[----:B---3--:R-:W-:-:S03]  /*05c0*/  @P1 LOP3.LUT R5, R5, R18, RZ, 0x3c, !PT ;  /* 0x0000001205051212 */ /* 0x008fc600078e3cff */
[----:B------:R-:W3:Y:S01]  /*05d0*/  @P3 LDG.E R18, desc[UR6][R10.64+0x3c] ;  /* 0x00003c060a123981 */ /* 0x000ee2000c1e1900 */
[----:B----4-:R-:W-:-:S03]  /*05e0*/  @P2 LOP3.LUT R7, R7, R22, RZ, 0x3c, !PT ;  /* 0x0000001607072212 */ /* 0x010fc600078e3cff */
[----:B------:R-:W4:Y:S01]  /*05f0*/  @P4 LDG.E R22, desc[UR6][R10.64+0x50] ;  /* 0x000050060a164981 */ /* 0x000f22000c1e1900 */
[----:B------:R-:W-:-:S03]  /*0600*/  @P3 LOP3.LUT R7, R7, R24, RZ, 0x3c, !PT ;  /* 0x0000001807073212 */ /* 0x000fc600078e3cff */
[----:B------:R-:W4:Y:S01]  /*0610*/  @P4 LDG.E R24, desc[UR6][R10.64+0x58] ;  /* 0x000058060a184981 */ /* 0x000f22000c1e1900 */
[----:B------:R-:W-:Y:S02]  /*0620*/  LOP3.LUT P0, RZ, R20, 0x80, RZ, 0xc0, !PT ;  /* 0x0000008014ff7812 */ /* 0x000fe4000780c0ff */
[----:B------:R-:W-:Y:S02]  /*0630*/  @P3 LOP3.LUT R2, R2, R23, RZ, 0x3c, !PT ;  /* 0x0000001702023212 */ /* 0x000fe400078e3cff */
[----:B------:R-:W4:Y:S09]  /*0640*/  @P6 LDG.E R23, desc[UR6][R10.64+0x7c] ;  /* 0x00007c060a176981 */ /* 0x000f32000c1e1900 */
[----:B------:R-:W4:Y:S01]  /*0650*/  @P0 LDG.E R28, desc[UR6][R10.64+0x9c] ;  /* 0x00009c060a1c0981 */ /* 0x000f22000c1e1900 */
[----:B------:R-:W-:-:S03]  /*0660*/  @P5 LOP3.LUT R6, R6, R19, RZ, 0x3c, !PT ;  /* 0x0000001306065212 */ /* 0x000fc600078e3cff */
[----:B------:R-:W4:Y:S01]  /*0670*/  @P0 LDG.E R19, desc[UR6][R10.64+0x90] ;  /* 0x000090060a130981 */ /* 0x000f22000c1e1900 */
[----:B------:R-:W-:-:S03]  /*0680*/  @P4 LOP3.LUT R2, R2, R17, RZ, 0x3c, !PT ;  /* 0x0000001102024212 */ /* 0x000fc600078e3cff */
[----:B------:R-:W4:Y:S01]  /*0690*/  @P6 LDG.E R17, desc[UR6][R10.64+0x84] ;  /* 0x000084060a116981 */ /* 0x000f22000c1e1900 */
[----:B------:R-:W-:-:S03]  /*06a0*/  @P5 LOP3.LUT R2, R2, R21, RZ, 0x3c, !PT ;  /* 0x0000001502025212 */ /* 0x000fc600078e3cff */
[----:B------:R-:W4:Y:S01]  /*06b0*/  @P0 LDG.E R21, desc[UR6][R10.64+0x98] ;  /* 0x000098060a150981 */ /* 0x000f22000c1e1900 */
[----:B--2---:R-:W-:-:S03]  /*06c0*/  @P2 LOP3.LUT R5, R5, R16, RZ, 0x3c, !PT ;  /* 0x0000001005052212 */ /* 0x004fc600078e3cff */
[----:B------:R-:W2:Y:S01]  /*06d0*/  @P5 LDG.E R16, desc[UR6][R10.64+0x64] ;  /* 0x000064060a105981 */ /* 0x000ea2000c1e1900 */
        /* <DEDUP_REMOVED lines=8> */
[----:B------:R-:W-:Y:S02]  /*0760*/  @P6 LOP3.LUT R6, R6, R23, RZ, 0x3c, !PT ;  /* 0x0000001706066212 */ /* 0x000fe400078e3cff */
[----:B------:R-:W-:Y:S02]  /*0770*/  @P0 LOP3.LUT R3, R3, R28, RZ, 0x3c, !PT ;  /* 0x0000001c03030212 */ /* 0x000fe400078e3cff */
[----:B------:R-:W-:Y:S02]  /*0780*/  @P0 LOP3.LUT R6, R6, R19, RZ, 0x3c, !PT ;  /* 0x0000001306060212 */ /* 0x000fe400078e3cff */
[----:B------:R-:W-:-:S04]  /*0790*/  @P6 LOP3.LUT R2, R2, R17, RZ, 0x3c, !PT ;  /* 0x0000001102026212 */ /* 0x000fc800078e3cff */
[----:B------:R-:W-:Y:S02]  /*07a0*/  @P0 LOP3.LUT R2, R2, R21, RZ, 0x3c, !PT ;  /* 0x0000001502020212 */ /* 0x000fe400078e3cff */
[----:B--2---:R-:W-:-:S04]  /*07b0*/  @P5 LOP3.LUT R5, R5, R16, RZ, 0x3c, !PT ;  /* 0x0000001005055212 */ /* 0x004fc800078e3cff */
[----:B---3--:R-:W-:Y:S02]  /*07c0*/  @P6 LOP3.LUT R5, R5, R18, RZ, 0x3c, !PT ;  /* 0x0000001205056212 */ /* 0x008fe400078e3cff */
[----:B----4-:R-:W-:Y:S02]  /*07d0*/  @P6 LOP3.LUT R7, R7, R22, RZ, 0x3c, !PT ;  /* 0x0000001607076212 */ /* 0x010fe400078e3cff */
[----:B------:R-:W-:Y:S02]  /*07e0*/  @P0 LOP3.LUT R5, R5, R24, RZ, 0x3c, !PT ;  /* 0x0000001805050212 */ /* 0x000fe400078e3cff */
[----:B------:R-:W-:Y:S02]  /*07f0*/  @P0 LOP3.LUT R7, R7, R26, RZ, 0x3c, !PT ;  /* 0x0000001a07070212 */ /* 0x000fe400078e3cff */
[----:B------:R-:W-:-:S13]  /*0800*/  R2P PR, R20.B1, 0x7f ;  /* 0x0000007f14007804 */ /* 0x000fda0000001000 */
[----:B------:R-:W2:Y:S04]  /*0810*/  @P0 LDG.E R19, desc[UR6][R10.64+0xa4] ;  /* 0x0000a4060a130981 */ /* 0x000ea8000c1e1900 */
[----:B------:R-:W3:Y:S04]  /*0820*/  @P0 LDG.E R22, desc[UR6][R10.64+0xa8] ;  /* 0x0000a8060a160981 */ /* 0x000ee8000c1e1900 */
[----:B------:R-:W4:Y:S04]  /*0830*/  @P0 LDG.E R21, desc[UR6][R10.64+0xac] ;  /* 0x0000ac060a150981 */ /* 0x000f28000c1e1900 */
[----:B------:R-:W4:Y:S04]  /*0840*/  @P0 LDG.E R18, desc[UR6][R10.64+0xa0] ;  /* 0x0000a0060a120981 */ /* 0x000f28000c1e1900 */
[----:B------:R-:W4:Y:S04]  /*0850*/  @P0 LDG.E R24, desc[UR6][R10.64+0xb0] ;  /* 0x0000b0060a180981 */ /* 0x000f28000c1e1900 */
[----:B------:R-:W4:Y:S04]  /*0860*/  @P1 LDG.E R23, desc[UR6][R10.64+0xb8] ;  /* 0x0000b8060a171981 */ /* 0x000f28000c1e1900 */
[----:B------:R-:W4:Y:S04]  /*0870*/  @P1 LDG.E R16, desc[UR6][R10.64+0xc4] ;  /* 0x0000c4060a101981 */ /* 0x000f28000c1e1900 */
[----:B------:R-:W4:Y:S04]  /*0880*/  @P1 LDG.E R26, desc[UR6][R10.64+0xbc] ;  /* 0x0000bc060a1a1981 */ /* 0x000f28000c1e1900 */
[----:B------:R-:W4:Y:S04]  /*0890*/  @P1 LDG.E R17, desc[UR6][R10.64+0xc0] ;  /* 0x0000c0060a111981 */ /* 0x000f28000c1e1900 */
[----:B------:R-:W4:Y:S04]  /*08a0*/  @P3 LDG.E R25, desc[UR6][R10.64+0xe8] ;  /* 0x0000e8060a193981 */ /* 0x000f28000c1e1900 */
        /* <DEDUP_REMOVED lines=8> */
[----:B------:R-:W3:Y:S01]  /*0930*/  @P2 LDG.E R18, desc[UR6][R10.64+0xd0] ;  /* 0x0000d0060a122981 */ /* 0x000ee2000c1e1900 */
[----:B------:R-:W-:Y:S02]  /*0940*/  @P0 LOP3.LUT R3, R3, R24, RZ, 0x3c, !PT ;  /* 0x0000001803030212 */ /* 0x000fe400078e3cff */
[----:B------:R-:W-:Y:S01]  /*0950*/  LOP3.LUT P0, RZ, R20, 0x8000, RZ, 0xc0, !PT ;  /* 0x0000800014ff7812 */ /* 0x000fe2000780c0ff */
[----:B------:R-:W4:Y:S04]  /*0960*/  @P3 LDG.E R24, desc[UR6][R10.64+0xec] ;  /* 0x0000ec060a183981 */ /* 0x000f28000c1e1900 */
[----:B------:R-:W4:Y:S01]  /*0970*/  @P2 LDG.E R20, desc[UR6][R10.64+0xd8] ;  /* 0x0000d8060a142981 */ /* 0x000f22000c1e1900 */
[----:B------:R-:W-:Y:S02]  /*0980*/  @P1 LOP3.LUT R6, R6, R23, RZ, 0x3c, !PT ;  /* 0x0000001706061212 */ /* 0x000fe400078e3cff */
[----:B------:R-:W-:Y:S01]  /*0990*/  @P1 LOP3.LUT R3, R3, R16, RZ, 0x3c, !PT ;  /* 0x0000001003031212 */ /* 0x000fe200078e3cff */
[----:B------:R-:W4:Y:S04]  /*09a0*/  @P3 LDG.E R23, desc[UR6][R10.64+0xe0] ;  /* 0x0000e0060a173981 */ /* 0x000f28000c1e1900 */
[----:B------:R-:W4:Y:S01]  /*09b0*/  @P4 LDG.E R16, desc[UR6][R10.64+0xf8] ;  /* 0x0000f8060a104981 */ /* 0x000f22000c1e1900 */
[----:B------:R-:W-:-:S02]  /*09c0*/  @P1 LOP3.LUT R7, R7, R26, RZ, 0x3c, !PT ;  /* 0x0000001a07071212 */ /* 0x000fc400078e3cff */
[----:B------:R-:W-:Y:S01]  /*09d0*/  @P1 LOP3.LUT R2, R2, R17, RZ, 0x3c, !PT ;  /* 0x0000001102021212 */ /* 0x000fe200078e3cff */
[----:B------:R-:W4:Y:S04]  /*09e0*/  @P5 LDG.E R26, desc[UR6][R10.64+0x10c] ;  /* 0x00010c060a1a5981 */ /* 0x000f28000c1e1900 */
[----:B------:R-:W4:Y:S01]  /*09f0*/  @P4 LDG.E R17, desc[UR6][R10.64+0xf4] ;  /* 0x0000f4060a114981 */ /* 0x000f22000c1e1900 */
[----:B--2---:R-:W-:-:S03]  /*0a00*/  @P2 LOP3.LUT R6, R6, R19, RZ, 0x3c, !PT ;  /* 0x0000001306062212 */ /* 0x004fc600078e3cff */
[----:B------:R-:W2:Y:S01]  /*0a10*/  @P4 LDG.E R19, desc[UR6][R10.64+0xfc] ;  /* 0x0000fc060a134981 */ /* 0x000ea2000c1e1900 */
[----:B---3--:R-:W-:-:S03]  /*0a20*/  @P2 LOP3.LUT R7, R7, R18, RZ, 0x3c, !PT ;  /* 0x0000001207072212 */ /* 0x008fc600078e3cff */
[----:B------:R-:W3:Y:S01]  /*0a30*/  @P3 LDG.E R18, desc[UR6][R10.64+0xdc] ;  /* 0x0000dc060a123981 */ /* 0x000ee2000c1e1900 */
[----:B------:R-:W-:-:S03]  /*0a40*/  @P3 LOP3.LUT R7, R7, R22, RZ, 0x3c, !PT ;  /* 0x0000001607073212 */ /* 0x000fc600078e3cff */
[----:B------:R-:W3:Y:S01]  /*0a50*/  @P2 LDG.E R22, desc[UR6][R10.64+0xc8] ;  /* 0x0000c8060a162981 */ /* 0x000ee2000c1e1900 */
[----:B----4-:R-:W-:-:S03]  /*0a60*/  @P2 LOP3.LUT R3, R3, R20, RZ, 0x3c, !PT ;  /* 0x0000001403032212 */ /* 0x010fc600078e3cff */
[----:B------:R-:W4:Y:S01]  /*0a70*/  @P1 LDG.E R20, desc[UR6][R10.64+0xb4] ;  /* 0x0000b4060a141981 */ /* 0x000f22000c1e1900 */
[----:B------:R-:W-:-:S03]  /*0a80*/  @P3 LOP3.LUT R3, R3, R24, RZ, 0x3c, !PT ;  /* 0x0000001803033212 */ /* 0x000fc600078e3cff */
[----:B------:R-:W3:Y:S01]  /*0a90*/  @P4 LDG.E R24, desc[UR6][R10.64+0x100] ;  /* 0x000100060a184981 */ /* 0x000ee2000c1e1900 */
[----:B------:R-:W-:Y:S02]  /*0aa0*/  @P2 LOP3.LUT R2, R2, R21, RZ, 0x3c, !PT ;  /* 0x0000001502022212 */ /* 0x000fe400078e3cff */
[----:B------:R-:W-:Y:S01]  /*0ab0*/  @P3 LOP3.LUT R6, R6, R23, RZ, 0x3c, !PT ;  /* 0x0000001706063212 */ /* 0x000fe200078e3cff */
[----:B------:R-:W3:Y:S01]  /*0ac0*/  @P5 LDG.E R21, desc[UR6][R10.64+0x108] ;  /* 0x000108060a155981 */ /* 0x000ee2000c1e1900 */
[----:B------:R-:W-:-:S03]  /*0ad0*/  @P4 LOP3.LUT R7, R7, R16, RZ, 0x3c, !PT ;  /* 0x0000001007074212 */ /* 0x000fc600078e3cff */
[----:B------:R-:W3:Y:S04]  /*0ae0*/  @P5 LDG.E R23, desc[UR6][R10.64+0x110] ;  /* 0x000110060a175981 */ /* 0x000ee8000c1e1900 */
[----:B------:R-:W3:Y:S01]  /*0af0*/  @P4 LDG.E R16, desc[UR6][R10.64+0xf0] ;  /* 0x0000f0060a104981 */ /* 0x000ee2000c1e1900 */
[----:B------:R-:W-:Y:S02]  /*0b00*/  @P3 LOP3.LUT R2, R2, R25, RZ, 0x3c, !PT ;  /* 0x0000001902023212 */ /* 0x000fe400078e3cff */
[----:B------:R-:W-:Y:S02]  /*0b10*/  @P4 LOP3.LUT R6, R6, R17, RZ, 0x3c, !PT ;  /* 0x0000001106064212 */ /* 0x000fe400078e3cff */
[----:B------:R-:W3:Y:S01]  /*0b20*/  @P6 LDG.E R17, desc[UR6][R10.64+0x11c] ;  /* 0x00011c060a116981 */ /* 0x000ee2000c1e1900 */
[----:B------:R-:W-:-:S03]  /*0b30*/  @P5 LOP3.LUT R7, R7, R26, RZ, 0x3c, !PT ;  /* 0x0000001a07075212 */ /* 0x000fc600078e3cff */
[----:B------:R-:W3:Y:S01]  /*0b40*/  @P0 LDG.E R26, desc[UR6][R10.64+0x134] ;  /* 0x000134060a1a0981 */ /* 0x000ee2000c1e1900 */
[----:B--2---:R-:W-:-:S03]  /*0b50*/  @P4 LOP3.LUT R2, R2, R19, RZ, 0x3c, !PT ;  /* 0x0000001302024212 */ /* 0x004fc600078e3cff */
[----:B------:R-:W2:Y:S01]  /*0b60*/  @P6 LDG.E R19, desc[UR6][R10.64+0x124] ;  /* 0x000124060a136981 */ /* 0x000ea2000c1e1900 */
[----:B----4-:R-:W-:-:S03]  /*0b70*/  @P1 LOP3.LUT R5, R5, R20, RZ, 0x3c, !PT ;  /* 0x0000001405051212 */ /* 0x010fc600078e3cff */
[----:B------:R-:W4:Y:S01]  /*0b80*/  @P5 LDG.E R20, desc[UR6][R10.64+0x104] ;  /* 0x000104060a145981 */ /* 0x000f22000c1e1900 */
[----:B---3--:R-:W-:Y:S02]  /*0b90*/  @P2 LOP3.LUT R5, R5, R22, RZ, 0x3c, !PT ;  /* 0x0000001605052212 */ /* 0x008fe400078e3cff */
[----:B------:R-:W-:Y:S01]  /*0ba0*/  @P4 LOP3.LUT R3, R3, R24, RZ, 0x3c, !PT ;  /* 0x0000001803034212 */ /* 0x000fe200078e3cff */
[----:B------:R-:W3:Y:S01]  /*0bb0*/  @P6 LDG.E R22, desc[UR6][R10.64+0x120] ;  /* 0x000120060a166981 */ /* 0x000ee2000c1e1900 */
[----:B------:R-:W-:-:S03]  /*0bc0*/  @P3 LOP3.LUT R5, R5, R18, RZ, 0x3c, !PT ;  /* 0x0000001205053212 */ /* 0x000fc600078e3cff */
[----:B------:R-:W3:Y:S01]  /*0bd0*/  @P6 LDG.E R24, desc[UR6][R10.64+0x128] ;  /* 0x000128060a186981 */ /* 0x000ee2000c1e1900 */
[----:B------:R-:W-:-:S03]  /*0be0*/  @P5 LOP3.LUT R6, R6, R21, RZ, 0x3c, !PT ;  /* 0x0000001506065212 */ /* 0x000fc600078e3cff */
[----:B------:R-:W3:Y:S01]  /*0bf0*/  @P6 LDG.E R18, desc[UR6][R10.64+0x118] ;  /* 0x000118060a126981 */ /* 0x000ee2000c1e1900 */
[----:B------:R-:W-:Y:S02]  /*0c00*/  @P5 LOP3.LUT R2, R2, R23, RZ, 0x3c, !PT ;  /* 0x0000001702025212 */ /* 0x000fe400078e3cff */
[----:B------:R-:W-:Y:S01]  /*0c10*/  @P5 LOP3.LUT R3, R3, R28, RZ, 0x3c, !PT ;  /* 0x0000001c03035212 */ /* 0x000fe200078e3cff */
[----:B------:R-:W3:Y:S01]  /*0c20*/  @P0 LDG.E R21, desc[UR6][R10.64+0x130] ;  /* 0x000130060a150981 */ /* 0x000ee2000c1e1900 */
[----:B------:R-:W-:-:S03]  /*0c30*/  @P4 LOP3.LUT R5, R5, R16, RZ, 0x3c, !PT ;  /* 0x0000001005054212 */ /* 0x000fc600078e3cff */
[----:B------:R-:W3:Y:S04]  /*0c40*/  @P0 LDG.E R28, desc[UR6][R10.64+0x13c] ;  /* 0x00013c060a1c0981 */ /* 0x000ee8000c1e1900 */
[----:B------:R-:W3:Y:S04]  /*0c50*/  @P0 LDG.E R23, desc[UR6][R10.64+0x138] ;  /* 0x000138060a170981 */ /* 0x000ee8000c1e1900 */
[----:B------:R-:W3:Y:S01]  /*0c60*/  @P0 LDG.E R16, desc[UR6][R10.64+0x12c] ;  /* 0x00012c060a100981 */ /* 0x000ee2000c1e1900 */
[----:B------:R-:W-:-:S04]  /*0c70*/  UIADD3 UR4, UPT, UPT, UR4, 0x10, URZ ;  /* 0x0000001004047890 */ /* 0x000fc8000fffe0ff */
[----:B------:R-:W-:Y:S01]  /*0c80*/  UISETP.NE.AND UP0, UPT, UR4, 0x20, UPT ;  /* 0x000000200400788c */ /* 0x000fe2000bf05270 */
[----:B------:R-:W-:Y:S02]  /*0c90*/  @P6 LOP3.LUT R6, R6, R17, RZ, 0x3c, !PT ;  /* 0x0000001106066212 */ /* 0x000fe400078e3cff */
[----:B--2---:R-:W-:Y:S02]  /*0ca0*/  @P6 LOP3.LUT R2, R2, R19, RZ, 0x3c, !PT ;  /* 0x0000001302026212 */ /* 0x004fe400078e3cff */
[----:B----4-:R-:W-:Y:S02]  /*0cb0*/  @P5 LOP3.LUT R5, R5, R20, RZ, 0x3c, !PT ;  /* 0x0000001405055212 */ /* 0x010fe400078e3cff */
[----:B---3--:R-:W-:Y:S02]  /*0cc0*/  @P6 LOP3.LUT R7, R7, R22, RZ, 0x3c, !PT ;  /* 0x0000001607076212 */ /* 0x008fe400078e3cff */
[----:B------:R-:W-:Y:S02]  /*0cd0*/  @P6 LOP3.LUT R3, R3, R24, RZ, 0x3c, !PT ;  /* 0x0000001803036212 */ /* 0x000fe400078e3cff */
[----:B------:R-:W-:-:S02]  /*0ce0*/  @P6 LOP3.LUT R5, R5, R18, RZ, 0x3c, !PT ;  /* 0x0000001205056212 */ /* 0x000fc400078e3cff */
[----:B------:R-:W-:Y:S02]  /*0cf0*/  @P0 LOP3.LUT R7, R7, R26, RZ, 0x3c, !PT ;  /* 0x0000001a07070212 */ /* 0x000fe400078e3cff */
[----:B------:R-:W-:Y:S02]  /*0d00*/  @P0 LOP3.LUT R6, R6, R21, RZ, 0x3c, !PT ;  /* 0x0000001506060212 */ /* 0x000fe400078e3cff */
[----:B------:R-:W-:Y:S02]  /*0d10*/  @P0 LOP3.LUT R3, R3, R28, RZ, 0x3c, !PT ;  /* 0x0000001c03030212 */ /* 0x000fe400078e3cff */
[----:B------:R-:W-:Y:S02]  /*0d20*/  @P0 LOP3.LUT R2, R2, R23, RZ, 0x3c, !PT ;  /* 0x0000001702020212 */ /* 0x000fe400078e3cff */
[----:B------:R-:W-:Y:S01]  /*0d30*/  @P0 LOP3.LUT R5, R5, R16, RZ, 0x3c, !PT ;  /* 0x0000001005050212 */ /* 0x000fe200078e3cff */
[----:B------:R-:W-:Y:S06]  /*0d40*/  BRA.U UP0, `(.L_x_4) ;  /* 0xfffffff500447547 */ /* 0x000fec000b83ffff */
[----:B------:R-:W-:-:S05]  /*0d50*/  VIADD R0, R0, 0x1 ;  /* 0x0000000100007836 */ /* 0x000fca0000000000 */
[----:B------:R-:W-:-:S13]  /*0d60*/  ISETP.NE.AND P0, PT, R0, 0x5, PT ;  /* 0x000000050000780c */ /* 0x000fda0003f05270 */
[----:B------:R-:W-:Y:S05]  /*0d70*/  @P0 BRA `(.L_x_5) ;  /* 0xfffffff4002c0947 */ /* 0x000fea000383ffff */
[----:B------:R-:W-:Y:S01]  /*0d80*/  LOP3.LUT R0, R14, 0x3, RZ, 0xc0, !PT ;  /* 0x000000030e007812 */ /* 0x000fe200078ec0ff */
[----:B------:R0:W-:Y:S03]  /*0d90*/  STL [R1+0x4], R5 ;  /* 0x0000040501007387 */ /* 0x0001e60000100800 */
[----:B------:R-:W-:Y:S01]  /*0da0*/  ISETP.NE.U32.AND P0, PT, R0, 0x1, PT ;  /* 0x000000010000780c */ /* 0x000fe20003f05070 */
[----:B------:R0:W-:Y:S03]  /*0db0*/  STL.64 [R1+0x8], R6 ;  /* 0x0000080601007387 */ /* 0x0001e60000100a00 */
[----:B------:R-:W-:Y:S01]  /*0dc0*/  ISETP.NE.AND.EX P0, PT, RZ, RZ, PT, P0 ;  /* 0x000000ffff00720c */ /* 0x000fe20003f05300 */
[----:B------:R0:W-:-:S12]  /*0dd0*/  STL.64 [R1+0x10], R2 ;  /* 0x0000100201007387 */ /* 0x0001d80000100a00 */
[----:B0-----:R-:W-:Y:S05]  /*0de0*/  @!P0 BRA `(.L_x_3) ;  /* 0x0000001800108947 */ /* 0x001fea0003800000 */
[----:B------:R-:W-:Y:S01]  /*0df0*/  UMOV UR4, URZ ;  /* 0x000000ff00047c82 */ /* 0x000fe20008000000 */
[----:B------:R-:W-:Y:S01]  /*0e00*/  UMOV UR5, URZ ;  /* 0x000000ff00057c82 */ /* 0x000fe20008000000 */
[----:B------:R-:W-:Y:S02]  /*0e10*/  IMAD.MOV.U32 R0, RZ, RZ, RZ ;  /* 0x000000ffff007224 */ /* 0x000fe400078e00ff */
[----:B------:R-:W-:Y:S02]  /*0e20*/  IMAD.MOV.U32 R5, RZ, RZ, RZ ;  /* 0x000000ffff057224 */ /* 0x000fe400078e00ff */
[----:B------:R-:W-:Y:S02]  /*0e30*/  IMAD.U32 R3, RZ, RZ, UR4 ;  /* 0x00000004ff037e24 */ /* 0x000fe4000f8e00ff */
[----:B------:R-:W-:Y:S02]  /*0e40*/  IMAD.U32 R2, RZ, RZ, UR5 ;  /* 0x00000005ff027e24 */ /* 0x000fe4000f8e00ff */
[----:B------:R-:W-:-:S02]  /*0e50*/  IMAD.U32 R7, RZ, RZ, UR4 ;  /* 0x00000004ff077e24 */ /* 0x000fc4000f8e00ff */
[----:B------:R-:W-:-:S07]  /*0e60*/  IMAD.U32 R6, RZ, RZ, UR5 ;  /* 0x00000005ff067e24 */ /* 0x000fce000f8e00ff */
.L_x_7:
[----:B------:R-:W-:-:S06]  /*0e70*/  IMAD R15, R0, 0x4, R1 ;  /* 0x00000004000f7824 */ /* 0x000fcc00078e0201 */
[----:B------:R-:W5:Y:S01]  /*0e80*/  LDL R15, [R15+0x4] ;  /* 0x000004000f0f7983 */ /* 0x000f620000100800 */
[----:B------:R-:W-:-:S05]  /*0e90*/  UMOV UR4, URZ ;  /* 0x000000ff00047c82 */ /* 0x000fca0008000000 */
.L_x_6:
        /* <DEDUP_REMOVED lines=184> */
[----:B0-----:R-:W-:Y:S05]  /*1a20*/  @P0 BRA `(.L_x_3) ;  /* 0x0000000c00000947 */ /* 0x001fea0003800000 */
        /* <DEDUP_REMOVED lines=8> */
.L_x_9:
[----:B------:R-:W-:-:S06]  /*1ab0*/  IMAD R15, R0, 0x4, R1 ;  /* 0x00000004000f7824 */ /* 0x000fcc00078e0201 */
[----:B------:R-:W5:Y:S01]  /*1ac0*/  LDL R15, [R15+0x4] ;  /* 0x000004000f0f7983 */ /* 0x000f620000100800 */
[----:B------:R-:W-:-:S05]  /*1ad0*/  UMOV UR4, URZ ;  /* 0x000000ff00047c82 */ /* 0x000fca0008000000 */
.L_x_8:
        /* <DEDUP_REMOVED lines=178> */
[----:B------:R0:W-:Y:S04]  /*2600*/  STL [R1+0x4], R5 ;  /* 0x0000040501007387 */ /* 0x0001e80000100800 */
[----:B------:R0:W-:Y:S04]  /*2610*/  STL.64 [R1+0x8], R6 ;  /* 0x0000080601007387 */ /* 0x0001e80000100a00 */
[----:B------:R0:W-:Y:S02]  /*2620*/  STL.64 [R1+0x10], R2 ;  /* 0x0000100201007387 */ /* 0x0001e40000100a00 */
.L_x_3:
[----:B------:R-:W-:Y:S05]  /*2630*/  BSYNC.RECONVERGENT B1 ;  /* 0x0000000000017941 */ /* 0x000fea0003800200 */
.L_x_2:
[----:B------:R-:W-:Y:S01]  /*2640*/  ISETP.GT.U32.AND P0, PT, R14, 0x3, PT ;  /* 0x000000030e00780c */ /* 0x000fe20003f04070 */
[----:B------:R-:W-:Y:S01]  /*2650*/  VIADD R12, R12, 0x1 ;  /* 0x000000010c0c7836 */ /* 0x000fe20000000000 */
[--C-:B------:R-:W-:Y:S02]  /*2660*/  SHF.R.U64 R14, R14, 0x2, R13.reuse ;  /* 0x000000020e0e7819 */ /* 0x100fe4000000120d */
[----:B------:R-:W-:Y:S02]  /*2670*/  ISETP.GT.U32.AND.EX P0, PT, R13, RZ, PT, P0 ;  /* 0x000000ff0d00720c */ /* 0x000fe40003f04100 */
[----:B------:R-:W-:-:S11]  /*2680*/  SHF.R.U32.HI R13, RZ, 0x2, R13 ;  /* 0x00000002ff0d7819 */ /* 0x000fd6000001160d */
[----:B------:R-:W-:Y:S05]  /*2690*/  @P0 BRA `(.L_x_10) ;  /* 0xffffffd800b80947 */ /* 0x000fea000383ffff */
.L_x_1:
[----:B------:R-:W-:Y:S05]  /*26a0*/  BSYNC.RECONVERGENT B0 ;  /* 0x0000000000007941 */ /* 0x000fea0003800200 */
.L_x_0:
[----:B------:R-:W1:Y:S01]  /*26b0*/  S2R R16, SR_TID.X ;  /* 0x0000000000107919 */ /* 0x000e620000002100 */
[----:B------:R-:W-:Y:S01]  /*26c0*/  IMAD.MOV.U32 R18, RZ, RZ, RZ ;  /* 0x000000ffff127224 */ /* 0x000fe200078e00ff */
[----:B------:R-:W-:Y:S01]  /*26d0*/  UMOV UR4, URZ ;  /* 0x000000ff00047c82 */ /* 0x000fe20008000000 */
[----:B------:R-:W-:-:S07]  /*26e0*/  VIADD R17, R1, 0x30 ;  /* 0x0000003001117836 */ /* 0x000fce0000000000 */
.L_x_20:
[----:B------:R-:W2:Y:S01]  /*26f0*/  S2UR UR6, SR_CgaCtaId ;  /* 0x00000000000679c3 */ /* 0x000ea20000008800 */
[----:B------:R-:W-:Y:S01]  /*2700*/  UMOV UR5, 0x400 ;  /* 0x0000040000057882 */ /* 0x000fe20000000000 */
[C---:B-1----:R-:W-:Y:S01]  /*2710*/  ISETP.GT.U32.AND P2, PT, R16.reuse, 0x7b, PT ;  /* 0x0000007b1000780c */ /* 0x042fe20003f44070 */
[----:B------:R-:W-:Y:S01]  /*2720*/  UIADD3 UR7, UPT, UPT, UR5, 0x59e0, URZ ;  /* 0x000059e005077890 */ /* 0x000fe2000fffe0ff */
[C---:B------:R-:W-:Y:S01]  /*2730*/  ISETP.GT.U32.AND P6, PT, R16.reuse, 0x5b, PT ;  /* 0x0000005b1000780c */ /* 0x040fe20003fc4070 */
[----:B------:R-:W-:Y:S01]  /*2740*/  UIADD3 UR5, UPT, UPT, UR5, 0x4680, URZ ;  /* 0x0000468005057890 */ /* 0x000fe2000fffe0ff */
[C---:B------:R-:W-:Y:S01]  /*2750*/  ISETP.GT.U32.AND P5, PT, R16.reuse, 0x3b, PT ;  /* 0x0000003b1000780c */ /* 0x040fe20003fa4070 */
[----:B------:R-:W-:Y:S01]  /*2760*/  UIADD3 UR4, UPT, UPT, UR4, 0x1, URZ ;  /* 0x0000000104047890 */ /* 0x000fe2000fffe0ff */
[C---:B------:R-:W-:Y:S01]  /*2770*/  ISETP.GT.U32.AND P1, PT, R16.reuse, 0x1b, PT ;  /* 0x0000001b1000780c */ /* 0x040fe20003f24070 */
[----:B------:R-:W-:Y:S01]  /*2780*/  IMAD.MOV.U32 R19, RZ, RZ, RZ ;  /* 0x000000ffff137224 */ /* 0x000fe200078e00ff */
[C---:B------:R-:W-:Y:S01]  /*2790*/  ISETP.GT.U32.AND P0, PT, R16.reuse, 0x26b, PT ;  /* 0x0000026b1000780c */ /* 0x040fe20003f04070 */
[----:B------:R-:W-:Y:S01]  /*27a0*/  UISETP.NE.AND UP1, UPT, UR4, 0x1bb, UPT ;  /* 0x000001bb0400788c */ /* 0x000fe2000bf25270 */
[----:B------:R-:W-:-:S02]  /*27b0*/  ISETP.GT.U32.AND P4, PT, R16, 0x24b, PT ;  /* 0x0000024b1000780c */ /* 0x000fc40003f84070 */
[----:B------:R-:W-:Y:S01]  /*27c0*/  ISETP.GT.U32.AND P3, PT, R16, 0x22b, PT ;  /* 0x0000022b1000780c */ /* 0x000fe20003f64070 */
[----:B--2---:R-:W-:Y:S02]  /*27d0*/  ULEA UR7, UR6, UR7, 0x18 ;  /* 0x0000000706077291 */ /* 0x004fe4000f8ec0ff */
[----:B------:R-:W-:-:S04]  /*27e0*/  ULEA UR5, UR6, UR5, 0x18 ;  /* 0x0000000506057291 */ /* 0x000fc8000f8ec0ff */
[----:B------:R-:W-:-:S05]  /*27f0*/  LEA R9, R16, UR7, 0x4 ;  /* 0x0000000710097c11 */ /* 0x000fca000f8e20ff */
[C---:B------:R-:W-:Y:S01]  /*2800*/  IMAD R0, R16.reuse, -0xc, R9 ;  /* 0xfffffff410007824 */ /* 0x040fe200078e0209 */
[----:B------:R-:W-:-:S04]  /*2810*/  LEA R9, R16, UR5, 0x5 ;  /* 0x0000000510097c11 */ /* 0x000fc8000f8e28ff */
[----:B------:R1:W-:Y:S01]  /*2820*/  @!P2 STS [R0], RZ ;  /* 0x000000ff0000a388 */ /* 0x0003e20000000800 */
[C---:B------:R-:W-:Y:S01]  /*2830*/  ISETP.GT.U32.AND P2, PT, R16.reuse, 0x20b, PT ;  /* 0x0000020b1000780c */ /* 0x040fe20003f44070 */
[C---:B------:R-:W-:Y:S02]  /*2840*/  IMAD R9, R16.reuse, -0x18, R9 ;  /* 0xffffffe810097824 */ /* 0x040fe400078e0209 */
[----:B------:R1:W-:Y:S01]  /*2850*/  @!P6 STS [R0+0x80], RZ ;  /* 0x000080ff0000e388 */ /* 0x0003e20000000800 */
[----:B------:R-:W-:-:S03]  /*2860*/  ISETP.GT.U32.AND P6, PT, R16, 0x1eb, PT ;  /* 0x000001eb1000780c */ /* 0x000fc60003fc4070 */
[----:B------:R1:W-:Y:S01]  /*2870*/  @!P5 STS [R0+0x100], RZ ;  /* 0x000100ff0000d388 */ /* 0x0003e20000000800 */
[----:B------:R-:W-:-:S03]  /*2880*/  ISETP.GT.U32.AND P5, PT, R16, 0x1cb, PT ;  /* 0x000001cb1000780c */ /* 0x000fc60003fa4070 */
[----:B------:R1:W-:Y:S01]  /*2890*/  @!P1 STS [R0+0x180], RZ ;  /* 0x000180ff00009388 */ /* 0x0003e20000000800 */
[----:B------:R-:W-:-:S03]  /*28a0*/  ISETP.GT.U32.AND P1, PT, R16, 0x1ab, PT ;  /* 0x000001ab1000780c */ /* 0x000fc60003f24070 */
[----:B------:R1:W-:Y:S01]  /*28b0*/  @!P0 STS.64 [R9], RZ ;  /* 0x000000ff09008388 */ /* 0x0003e20000000a00 */
[----:B------:R-:W-:-:S03]  /*28c0*/  ISETP.GT.U32.AND P0, PT, R16, 0x18b, PT ;  /* 0x0000018b1000780c */ /* 0x000fc60003f04070 */
[----:B------:R1:W-:Y:S01]  /*28d0*/  @!P4 STS.64 [R9+0x100], RZ ;  /* 0x000100ff0900c388 */ /* 0x0003e20000000a00 */
        /* <DEDUP_REMOVED lines=23> */
[----:B------:R1:W-:Y:S04]  /*2a50*/  @!P1 STS.64 [R9+0xd00], RZ ;  /* 0x000d00ff09009388 */ /* 0x0003e80000000a00 */
[----:B------:R1:W-:Y:S04]  /*2a60*/  @!P0 STS.64 [R9+0xe00], RZ ;  /* 0x000e00ff09008388 */ /* 0x0003e80000000a00 */
[----:B------:R1:W-:Y:S04]  /*2a70*/  @!P4 STS.64 [R9+0xf00], RZ ;  /* 0x000f00ff0900c388 */ /* 0x0003e80000000a00 */
[----:B------:R1:W-:Y:S04]  /*2a80*/  @!P3 STS.64 [R9+0x1000], RZ ;  /* 0x001000ff0900b388 */ /* 0x0003e80000000a00 */
[----:B------:R1:W-:Y:S04]  /*2a90*/  @!P2 STS.64 [R9+0x1100], RZ ;  /* 0x001100ff0900a388 */ /* 0x0003e80000000a00 */
[----:B------:R1:W-:Y:S04]  /*2aa0*/  @!P6 STS.64 [R9+0x1200], RZ ;  /* 0x001200ff0900e388 */ /* 0x0003e80000000a00 */
[----:B------:R1:W-:Y:S01]  /*2ab0*/  @!P5 STS.64 [R9+0x1300], RZ ;  /* 0x001300ff0900d388 */ /* 0x0003e20000000a00 */
[----:B0-----:R-:W-:Y:S06]  /*2ac0*/  BAR.SYNC.DEFER_BLOCKING 0x0 ;  /* 0x0000000000007b1d */ /* 0x001fec0000010000 */
.L_x_15:
[----:B------:R-:W2:Y:S01]  /*2ad0*/  S2UR UR6, SR_CgaCtaId ;  /* 0x00000000000679c3 */ /* 0x000ea20000008800 */
[C---:B------:R-:W-:Y:S01]  /*2ae0*/  IMAD R21, R19.reuse, 0x20, R16 ;  /* 0x0000002013157824 */ /* 0x040fe200078e0210 */
[----:B------:R-:W-:Y:S01]  /*2af0*/  UMOV UR5, 0x400 ;  /* 0x0000040000057882 */ /* 0x000fe20000000000 */
[----:B------:R-:W-:Y:S02]  /*2b00*/  VIADD R19, R19, 0x1 ;  /* 0x0000000113137836 */ /* 0x000fe40000000000 */
[----:B------:R-:W-:Y:S02]  /*2b10*/  IMAD.MOV.U32 R24, RZ, RZ, RZ ;  /* 0x000000ffff187224 */ /* 0x000fe400078e00ff */
[----:B-1----:R-:W-:Y:S01]  /*2b20*/  IMAD.MOV.U32 R0, RZ, RZ, RZ ;  /* 0x000000ffff007224 */ /* 0x002fe200078e00ff */
[----:B------:R-:W-:Y:S01]  /*2b30*/  ISETP.NE.AND P0, PT, R19, 0x8d, PT ;  /* 0x0000008d1300780c */ /* 0x000fe20003f05270 */
[----:B------:R-:W-:Y:S01]  /*2b40*/  IMAD.MOV.U32 R22, RZ, RZ, RZ ;  /* 0x000000ffff167224 */ /* 0x000fe200078e00ff */
[----:B--2---:R-:W-:-:S06]  /*2b50*/  ULEA UR5, UR6, UR5, 0x18 ;  /* 0x0000000506057291 */ /* 0x004fcc000f8ec0ff */
[----:B------:R-:W-:Y:S01]  /*2b60*/  LEA R21, R21, UR5, 0x2 ;  /* 0x0000000515157c11 */ /* 0x000fe2000f8e10ff */
[----:B------:R-:W-:-:S06]  /*2b70*/  UMOV UR5, 0xffffffc4 ;  /* 0xffffffc400057882 */ /* 0x000fcc0000000000 */
.L_x_14:
[----:B-1----:R-:W-:Y:S02]  /*2b80*/  IMAD.MOV.U32 R8, RZ, RZ, 0x14 ;  /* 0x00000014ff087424 */ /* 0x002fe400078e00ff */
[----:B------:R-:W-:Y:S02]  /*2b90*/  IMAD.MOV.U32 R9, RZ, RZ, 0x1e ;  /* 0x0000001eff097424 */ /* 0x000fe400078e00ff */
[----:B------:R-:W-:Y:S02]  /*2ba0*/  IMAD.MOV.U32 R10, RZ, RZ, 0x28 ;  /* 0x00000028ff0a7424 */ /* 0x000fe400078e00ff */
[----:B------:R-:W-:Y:S02]  /*2bb0*/  IMAD.MOV.U32 R11, RZ, RZ, 0x3c ;  /* 0x0000003cff0b7424 */ /* 0x000fe400078e00ff */
[----:B------:R-:W-:-:S03]  /*2bc0*/  IMAD R14, R0, 0x4, R17 ;  /* 0x00000004000e7824 */ /* 0x000fc600078e0211 */
[----:B------:R1:W-:Y:S04]  /*2bd0*/  STL.128 [R1+0x30], R8 ;  /* 0x0000300801007387 */ /* 0x0003e80000100c00 */
[----:B------:R-:W2:Y:S01]  /*2be0*/  LDL R12, [R14] ;  /* 0x000000000e0c7983 */ /* 0x000ea20000100800 */
[----:B------:R-:W-:-:S03]  /*2bf0*/  UIADD3 UR6, UPT, UPT, UR5, 0x3d, URZ ;  /* 0x0000003d05067890 */ /* 0x000fc6000fffe0ff */
[----:B------:R1:W-:Y:S03]  /*2c00*/  STL.128 [R1+0x30], R8 ;  /* 0x0000300801007387 */ /* 0x0003e60000100c00 */
[----:B--2---:R-:W-:-:S13]  /*2c10*/  ISETP.NE.AND P2, PT, R12, UR6, PT ;  /* 0x000000060c007c0c */ /* 0x004fda000bf45270 */
[----:B------:R-:W-:Y:S02]  /*2c20*/  @!P2 IMAD.IADD R12, R21, 0x1, R0 ;  /* 0x00000001150ca824 */ /* 0x000fe400078e0200 */
[----:B------:R-:W-:-:S04]  /*2c30*/  @!P2 VIADD R0, R0, 0x1 ;  /* 0x000000010000a836 */ /* 0x000fc80000000000 */
[----:B------:R-:W-:-:S06]  /*2c40*/  IMAD R13, R0, 0x4, R17 ;  /* 0x00000004000d7824 */ /* 0x000fcc00078e0211 */
[----:B------:R-:W5:Y:S01]  /*2c50*/  LDL R13, [R13] ;  /* 0x000000000d0d7983 */ /* 0x000f620000100800 */
[----:B------:R-:W-:Y:S01]  /*2c60*/  ISETP.NE.AND P1, PT, R18, RZ, PT ;  /* 0x000000ff1200720c */ /* 0x000fe20003f25270 */
[----:B------:R-:W-:Y:S02]  /*2c70*/  IMAD.MOV.U32 R14, RZ, RZ, R7 ;  /* 0x000000ffff0e7224 */ /* 0x000fe400078e0007 */
[----:B------:R-:W-:-:S10]  /*2c80*/  IMAD.MOV.U32 R15, RZ, RZ, R6 ;  /* 0x000000ffff0f7224 */ /* 0x000fd400078e0006 */
[----:B-1----:R-:W-:Y:S05]  /*2c90*/  @P1 BRA `(.L_x_11) ;  /* 0x0000000000341947 */ /* 0x002fea0003800000 */
[----:B------:R-:W-:Y:S01]  /*2ca0*/  SHF.R.U32.HI R14, RZ, 0x2, R5 ;  /* 0x00000002ff0e7819 */ /* 0x000fe20000011605 */
[----:B------:R-:W-:-:S03]  /*2cb0*/  VIADD R4, R4, 0x587c5 ;  /* 0x000587c504047836 */ /* 0x000fc60000000000 */
[----:B------:R-:W-:Y:S01]  /*2cc0*/  LOP3.LUT R14, R14, R5, RZ, 0x3c, !PT ;  /* 0x000000050e0e7212 */ /* 0x000fe200078e3cff */
[----:B0-----:R-:W-:-:S04]  /*2cd0*/  IMAD.SHL.U32 R5, R3, 0x10, RZ ;  /* 0x0000001003057824 */ /* 0x001fc800078e00ff */
[----:B------:R-:W-:-:S05]  /*2ce0*/  IMAD.SHL.U32 R15, R14, 0x2, RZ ;  /* 0x000000020e0f7824 */ /* 0x000fca00078e00ff */
[----:B------:R-:W-:Y:S01]  /*2cf0*/  LOP3.LUT R18, R14, R15, R5, 0x96, !PT ;  /* 0x0000000f0e127212 */ /* 0x000fe200078e9605 */
[----:B------:R-:W-:Y:S02]  /*2d00*/  IMAD.MOV.U32 R14, RZ, RZ, R2 ;  /* 0x000000ffff0e7224 */ /* 0x000fe400078e0002 */
[----:B------:R-:W-:Y:S01]  /*2d10*/  IMAD.MOV.U32 R2, RZ, RZ, R3 ;  /* 0x000000ffff027224 */ /* 0x000fe200078e0003 */
[----:B------:R-:W-:Y:S01]  /*2d20*/  LOP3.LUT R3, R18, R3, RZ, 0x3c, !PT ;  /* 0x0000000312037212 */ /* 0x000fe200078e3cff */
[----:B------:R-:W-:Y:S02]  /*2d30*/  IMAD.MOV.U32 R15, RZ, RZ, R7 ;  /* 0x000000ffff0f7224 */ /* 0x000fe400078e0007 */
[----:B------:R-:W-:Y:S02]  /*2d40*/  IMAD.MOV.U32 R18, RZ, RZ, 0x20 ;  /* 0x00000020ff127424 */ /* 0x000fe400078e00ff */
[----:B------:R-:W-:Y:S02]  /*2d50*/  IMAD.MOV.U32 R5, RZ, RZ, R6 ;  /* 0x000000ffff057224 */ /* 0x000fe400078e0006 */
[----:B------:R-:W-:-:S07]  /*2d60*/  IMAD.IADD R24, R3, 0x1, R4 ;  /* 0x0000000103187824 */ /* 0x000fce00078e0204 */
.L_x_11:
[----:B------:R-:W-:Y:S01]  /*2d70*/  VIADD R18, R18, 0xffffffff ;  /* 0xffffffff12127836 */ /* 0x000fe20000000000 */
[----:B0-----:R-:W-:Y:S01]  /*2d80*/  LOP3.LUT R6, R24, 0x1, RZ, 0xc0, !PT ;  /* 0x0000000118067812 */ /* 0x001fe200078ec0ff */
[----:B------:R-:W-:Y:S01]  /*2d90*/  IMAD.MOV.U32 R7, RZ, RZ, R15 ;  /* 0x000000ffff077224 */ /* 0x000fe200078e000f */
[----:B------:R-:W-:Y:S02]  /*2da0*/  SHF.R.U32.HI R24, RZ, 0x1, R24 ;  /* 0x00000001ff187819 */ /* 0x000fe40000011618 */
[----:B------:R-:W-:Y:S02]  /*2db0*/  ISETP.NE.AND P3, PT, R18, RZ, PT ;  /* 0x000000ff1200720c */ /* 0x000fe40003f65270 */
[----:B------:R-:W-:Y:S01]  /*2dc0*/  ISETP.NE.U32.AND P1, PT, R6, 0x1, PT ;  /* 0x000000010600780c */ /* 0x000fe20003f25070 */
[----:B------:R-:W-:-:S10]  /*2dd0*/  IMAD.MOV.U32 R6, RZ, RZ, R14 ;  /* 0x000000ffff067224 */ /* 0x000fd400078e000e */
[----:B------:R-:W-:Y:S05]  /*2de0*/  @P3 BRA `(.L_x_12) ;  /* 0x0000000000343947 */ /* 0x000fea0003800000 */
[----:B------:R-:W-:Y:S01]  /*2df0*/  SHF.R.U32.HI R6, RZ, 0x2, R5 ;  /* 0x00000002ff067819 */ /* 0x000fe20000011605 */
[----:B------:R-:W-:Y:S02]  /*2e00*/  VIADD R4, R4, 0x587c5 ;  /* 0x000587c504047836 */ /* 0x000fe40000000000 */
[----:B------:R-:W-:Y:S01]  /*2e10*/  IMAD.MOV.U32 R7, RZ, RZ, R14 ;  /* 0x000000ffff077224 */ /* 0x000fe200078e000e */
[----:B------:R-:W-:Y:S01]  /*2e20*/  LOP3.LUT R6, R6, R5, RZ, 0x3c, !PT ;  /* 0x0000000506067212 */ /* 0x000fe200078e3cff */
[----:B------:R-:W-:-:S04]  /*2e30*/  IMAD.SHL.U32 R5, R3, 0x10, RZ ;  /* 0x0000001003057824 */ /* 0x000fc800078e00ff */
[----:B------:R-:W-:-:S05]  /*2e40*/  IMAD.SHL.U32 R18, R6, 0x2, RZ ;  /* 0x0000000206127824 */ /* 0x000fca00078e00ff */
[----:B------:R-:W-:Y:S01]  /*2e50*/  LOP3.LUT R18, R6, R18, R5, 0x96, !PT ;  /* 0x0000001206127212 */ /* 0x000fe200078e9605 */
[----:B------:R-:W-:Y:S02]  /*2e60*/  IMAD.MOV.U32 R6, RZ, RZ, R2 ;  /* 0x000000ffff067224 */ /* 0x000fe400078e0002 */
[----:B------:R-:W-:Y:S01]  /*2e70*/  IMAD.MOV.U32 R2, RZ, RZ, R3 ;  /* 0x000000ffff027224 */ /* 0x000fe200078e0003 */
[----:B------:R-:W-:Y:S01]  /*2e80*/  LOP3.LUT R3, R18, R3, RZ, 0x3c, !PT ;  /* 0x0000000312037212 */ /* 0x000fe200078e3cff */
[----:B------:R-:W-:Y:S02]  /*2e90*/  IMAD.MOV.U32 R18, RZ, RZ, 0x20 ;  /* 0x00000020ff127424 */ /* 0x000fe400078e00ff */
[----:B------:R-:W-:Y:S02]  /*2ea0*/  IMAD.MOV.U32 R5, RZ, RZ, R15 ;  /* 0x000000ffff057224 */ /* 0x000fe400078e000f */
[----:B------:R-:W-:-:S07]  /*2eb0*/  IMAD.IADD R24, R4, 0x1, R3 ;  /* 0x0000000104187824 */ /* 0x000fce00078e0203 */
.L_x_12:
[----:B------:R-:W-:Y:S01]  /*2ec0*/  LOP3.LUT R14, R24, 0x1, RZ, 0xc0, !PT ;  /* 0x00000001180e7812 */ /* 0x000fe200078ec0ff */
[----:B------:R-:W-:Y:S01]  /*2ed0*/  UIADD3 UR6, UPT, UPT, UR5, 0x3e, URZ ;  /* 0x0000003e05067890 */ /* 0x000fe2000fffe0ff */
[----:B------:R-:W-:Y:S01]  /*2ee0*/  SHF.R.U32.HI R24, RZ, 0x1, R24 ;  /* 0x00000001ff187819 */ /* 0x000fe20000011618 */
[----:B------:R-:W-:Y:S01]  /*2ef0*/  IMAD.MOV.U32 R23, RZ, RZ, R3 ;  /* 0x000000ffff177224 */ /* 0x000fe200078e0003 */
[----:B------:R-:W-:Y:S01]  /*2f00*/  ISETP.NE.U32.AND P3, PT, R14, 0x1, PT ;  /* 0x000000010e00780c */ /* 0x000fe20003f65070 */
[C---:B------:R-:W-:Y:S02]  /*2f10*/  VIADD R14, R22.reuse, 0x1 ;  /* 0x00000001160e7836 */ /* 0x040fe40000000000 */
[----:B-----5:R-:W-:Y:S01]  /*2f20*/  ISETP.NE.AND P4, PT, R13, UR6, PT ;  /* 0x000000060d007c0c */ /* 0x020fe2000bf85270 */
[----:B------:R-:W-:Y:S02]  /*2f30*/  @P1 VIADD R14, R22, 0xffffffff ;  /* 0xffffffff160e1836 */ /* 0x000fe40000000000 */
[----:B------:R-:W-:-:S02]  /*2f40*/  IMAD.MOV.U32 R20, RZ, RZ, R7 ;  /* 0x000000ffff147224 */ /* 0x000fc400078e0007 */
[----:B------:R-:W-:-:S05]  /*2f50*/  VIADD R22, R14, 0x1 ;  /* 0x000000010e167836 */ /* 0x000fca0000000000 */
[C---:B------:R-:W-:Y:S01]  /*2f60*/  @P3 VIADD R22, R14.reuse, 0xffffffff ;  /* 0xffffffff0e163836 */ /* 0x040fe20000000000 */
[----:B------:R-:W-:Y:S02]  /*2f70*/  @!P2 LEA.HI R14, R14, R14, RZ, 0x1 ;  /* 0x0000000e0e0ea211 */ /* 0x000fe400078f08ff */
[----:B------:R-:W-:Y:S02]  /*2f80*/  @!P4 IMAD.IADD R26, R21, 0x1, R0 ;  /* 0x00000001151ac824 */ /* 0x000fe400078e0200 */
[----:B------:R-:W-:Y:S01]  /*2f90*/  @!P4 LEA.HI R15, R22, R22, RZ, 0x1 ;  /* 0x00000016160fc211 */ /* 0x000fe200078f08ff */
[----:B------:R-:W-:Y:S01]  /*2fa0*/  @!P4 VIADD R0, R0, 0x1 ;  /* 0x000000010000c836 */ /* 0x000fe20000000000 */
[----:B------:R-:W-:Y:S01]  /*2fb0*/  @!P2 SHF.R.U32.HI R13, RZ, 0x1, R14 ;  /* 0x00000001ff0da819 */ /* 0x000fe2000001160e */
[----:B------:R-:W-:Y:S01]  /*2fc0*/  IMAD.MOV.U32 R14, RZ, RZ, R2 ;  /* 0x000000ffff0e7224 */ /* 0x000fe200078e0002 */
[----:B------:R-:W-:Y:S01]  /*2fd0*/  @!P4 SHF.R.U32.HI R25, RZ, 0x1, R15 ;  /* 0x00000001ff19c819 */ /* 0x000fe2000001160f */
[----:B------:R-:W-:-:S02]  /*2fe0*/  VIADD R15, R18, 0xffffffff ;  /* 0xffffffff120f7836 */ /* 0x000fc40000000000 */
[----:B------:R0:W-:Y:S01]  /*2ff0*/  @!P2 STS.U8 [R12], R13 ;  /* 0x0000000d0c00a388 */ /* 0x0001e20000000000 */
[----:B------:R-:W-:Y:S02]  /*3000*/  IMAD.MOV.U32 R18, RZ, RZ, R6 ;  /* 0x000000ffff127224 */ /* 0x000fe400078e0006 */
[----:B------:R-:W-:Y:S01]  /*3010*/  ISETP.NE.AND P1, PT, R15, RZ, PT ;  /* 0x000000ff0f00720c */ /* 0x000fe20003f25270 */
[----:B------:R0:W-:-:S12]  /*3020*/  @!P4 STS.U8 [R26], R25 ;  /* 0x000000191a00c388 */ /* 0x0001d80000000000 */
[----:B0-----:R-:W-:Y:S05]  /*3030*/  @P1 BRA `(.L_x_13) ;  /* 0x0000000000341947 */ /* 0x001fea0003800000 */
[----:B------:R-:W-:Y:S01]  /*3040*/  SHF.R.U32.HI R12, RZ, 0x2, R5 ;  /* 0x00000002ff0c7819 */ /* 0x000fe20000011605 */
[----:B------:R-:W-:Y:S02]  /*3050*/  VIADD R4, R4, 0x587c5 ;  /* 0x000587c504047836 */ /* 0x000fe40000000000 */
[----:B------:R-:W-:Y:S01]  /*3060*/  IMAD.MOV.U32 R18, RZ, RZ, R2 ;  /* 0x000000ffff127224 */ /* 0x000fe200078e0002 */
[----:B------:R-:W-:Y:S01]  /*3070*/  LOP3.LUT R12, R12, R5, RZ, 0x3c, !PT ;  /* 0x000000050c0c7212 */ /* 0x000fe200078e3cff */
[----:B------:R-:W-:Y:S02]  /*3080*/  IMAD.SHL.U32 R5, R3, 0x10, RZ ;  /* 0x0000001003057824 */ /* 0x000fe400078e00ff */
[----:B------:R-:W-:Y:S02]  /*3090*/  IMAD.MOV.U32 R14, RZ, RZ, R3 ;  /* 0x000000ffff0e7224 */ /* 0x000fe400078e0003 */
[----:B------:R-:W-:Y:S02]  /*30a0*/  IMAD.SHL.U32 R13, R12, 0x2, RZ ;  /* 0x000000020c0d7824 */ /* 0x000fe400078e00ff */
[----:B------:R-:W-:-:S02]  /*30b0*/  IMAD.MOV.U32 R20, RZ, RZ, R6 ;  /* 0x000000ffff147224 */ /* 0x000fc400078e0006 */
[----:B------:R-:W-:Y:S01]  /*30c0*/  IMAD.MOV.U32 R15, RZ, RZ, 0x20 ;  /* 0x00000020ff0f7424 */ /* 0x000fe200078e00ff */
[----:B------:R-:W-:Y:S01]  /*30d0*/  LOP3.LUT R12, R12, R13, R5, 0x96, !PT ;  /* 0x0000000d0c0c7212 */ /* 0x000fe200078e9605 */
[----:B------:R-:W-:-:S03]  /*30e0*/  IMAD.MOV.U32 R5, RZ, RZ, R7 ;  /* 0x000000ffff057224 */ /* 0x000fc600078e0007 */
[----:B------:R-:W-:-:S05]  /*30f0*/  LOP3.LUT R23, R12, R3, RZ, 0x3c, !PT ;  /* 0x000000030c177212 */ /* 0x000fca00078e3cff */
[----:B------:R-:W-:-:S07]  /*3100*/  IMAD.IADD R24, R4, 0x1, R23 ;  /* 0x0000000104187824 */ /* 0x000fce00078e0217 */
.L_x_13:
[----:B------:R-:W-:Y:S01]  /*3110*/  IMAD R3, R0, 0x4, R17 ;  /* 0x0000000400037824 */ /* 0x000fe200078e0211 */
[----:B------:R-:W-:Y:S04]  /*3120*/  STL.128 [R1+0x30], R8 ;  /* 0x0000300801007387 */ /* 0x000fe80000100c00 */
[----:B------:R-:W2:Y:S01]  /*3130*/  LDL R2, [R3] ;  /* 0x0000000003027983 */ /* 0x000ea20000100800 */
[----:B------:R-:W-:-:S03]  /*3140*/  UIADD3 UR6, UPT, UPT, UR5, 0x3f, URZ ;  /* 0x0000003f05067890 */ /* 0x000fc6000fffe0ff */
[----:B------:R0:W-:Y:S01]  /*3150*/  STL.128 [R1+0x30], R8 ;  /* 0x0000300801007387 */ /* 0x0001e20000100c00 */
[----:B------:R-:W-:-:S05]  /*3160*/  VIADD R13, R15, 0xffffffff ;  /* 0xffffffff0f0d7836 */ /* 0x000fca0000000000 */
[----:B------:R-:W-:Y:S02]  /*3170*/  ISETP.NE.AND P3, PT, R13, RZ, PT ;  /* 0x000000ff0d00720c */ /* 0x000fe40003f65270 */
[----:B--2---:R-:W-:-:S13]  /*3180*/  ISETP.NE.AND P2, PT, R2, UR6, PT ;  /* 0x0000000602007c0c */ /* 0x004fda000bf45270 */
[----:B------:R-:W-:Y:S02]  /*3190*/  @!P2 IMAD.IADD R12, R21, 0x1, R0 ;  /* 0x00000001150ca824 */ /* 0x000fe400078e0200 */
[----:B------:R-:W-:-:S04]  /*31a0*/  @!P2 VIADD R0, R0, 0x1 ;  /* 0x000000010000a836 */ /* 0x000fc80000000000 */
[----:B------:R-:W-:-:S06]  /*31b0*/  IMAD R7, R0, 0x4, R17 ;  /* 0x0000000400077824 */ /* 0x000fcc00078e0211 */
[----:B------:R-:W2:Y:S01]  /*31c0*/  LDL R7, [R7] ;  /* 0x0000000007077983 */ /* 0x000ea20000100800 */
[----:B------:R-:W-:Y:S01]  /*31d0*/  @!P3 SHF.R.U32.HI R2, RZ, 0x2, R5 ;  /* 0x00000002ff02b819 */ /* 0x000fe20000011605 */
[----:B------:R-:W-:Y:S01]  /*31e0*/  IMAD.MOV.U32 R3, RZ, RZ, R23 ;  /* 0x000000ffff037224 */ /* 0x000fe200078e0017 */
[----:B------:R-:W-:Y:S01]  /*31f0*/  UIADD3 UR6, UPT, UPT, UR5, 0x40, URZ ;  /* 0x0000004005067890 */ /* 0x000fe2000fffe0ff */
[----:B------:R-:W-:Y:S01]  /*3200*/  @!P3 VIADD R4, R4, 0x587c5 ;  /* 0x000587c50404b836 */ /* 0x000fe20000000000 */
[----:B------:R-:W-:Y:S01]  /*3210*/  @!P3 LOP3.LUT R15, R2, R5, RZ, 0x3c, !PT ;  /* 0x00000005020fb212 */ /* 0x000fe200078e3cff */
[----:B------:R-:W-:Y:S01]  /*3220*/  @!P3 IMAD.SHL.U32 R2, R23, 0x10, RZ ;  /* 0x000000101702b824 */ /* 0x000fe200078e00ff */
[----:B------:R-:W-:Y:S01]  /*3230*/  UIADD3 UR5, UPT, UPT, UR5, 0x4, URZ ;  /* 0x0000000405057890 */ /* 0x000fe2000fffe0ff */
[----:B------:R-:W-:Y:S02]  /*3240*/  @!P3 IMAD.MOV.U32 R13, RZ, RZ, 0x20 ;  /* 0x00000020ff0db424 */ /* 0x000fe400078e00ff */
[----:B------:R-:W-:Y:S01]  /*3250*/  @!P3 IMAD.SHL.U32 R6, R15, 0x2, RZ ;  /* 0x000000020f06b824 */ /* 0x000fe200078e00ff */
[----:B------:R-:W-:Y:S01]  /*3260*/  UISETP.NE.AND UP0, UPT, UR5, URZ, UPT ;  /* 0x000000ff0500728c */ /* 0x000fe2000bf05270 */
[----:B------:R-:W-:-:S03]  /*3270*/  @!P3 IMAD.MOV.U32 R5, RZ, RZ, R20 ;  /* 0x000000ffff05b224 */ /* 0x000fc600078e0014 */
[----:B------:R-:W-:Y:S02]  /*3280*/  @!P3 LOP3.LUT R6, R15, R6, R2, 0x96, !PT ;  /* 0x000000060f06b212 */ /* 0x000fe400078e9602 */
[----:B------:R-:W-:Y:S02]  /*3290*/  LOP3.LUT R2, R24, 0x1, RZ, 0xc0, !PT ;  /* 0x0000000118027812 */ /* 0x000fe400078ec0ff */
[----:B------:R-:W-:Y:S02]  /*32a0*/  @!P3 LOP3.LUT R3, R6, R23, RZ, 0x3c, !PT ;  /* 0x000000170603b212 */ /* 0x000fe400078e3cff */
[----:B------:R-:W-:Y:S02]  /*32b0*/  SHF.R.U32.HI R24, RZ, 0x1, R24 ;  /* 0x00000001ff187819 */ /* 0x000fe40000011618 */
[----:B------:R-:W-:Y:S01]  /*32c0*/  ISETP.NE.U32.AND P1, PT, R2, 0x1, PT ;  /* 0x000000010200780c */ /* 0x000fe20003f25070 */
[----:B------:R-:W-:-:S05]  /*32d0*/  @!P3 IMAD.IADD R24, R4, 0x1, R3 ;  /* 0x000000010418b824 */ /* 0x000fca00078e0203 */
[----:B------:R-:W-:Y:S02]  /*32e0*/  LOP3.LUT R2, R24, 0x1, RZ, 0xc0, !PT ;  /* 0x0000000118027812 */ /* 0x000fe400078ec0ff */
[----:B------:R-:W-:Y:S02]  /*32f0*/  SHF.R.U32.HI R24, RZ, 0x1, R24 ;  /* 0x00000001ff187819 */ /* 0x000fe40000011618 */
[----:B------:R-:W-:Y:S01]  /*3300*/  ISETP.NE.U32.AND P4, PT, R2, 0x1, PT ;  /* 0x000000010200780c */ /* 0x000fe20003f85070 */
[C---:B------:R-:W-:Y:S02]  /*3310*/  VIADD R2, R22.reuse, 0x1 ;  /* 0x0000000116027836 */ /* 0x040fe40000000000 */
[----:B------:R-:W-:-:S04]  /*3320*/  @P1 VIADD R2, R22, 0xffffffff ;  /* 0xffffffff16021836 */ /* 0x000fc80000000000 */
[----:B------:R-:W-:-:S06]  /*3330*/  VIADD R22, R2, 0x1 ;  /* 0x0000000102167836 */ /* 0x000fcc0000000000 */
[C---:B------:R-:W-:Y:S01]  /*3340*/  @P4 VIADD R22, R2.reuse, 0xffffffff ;  /* 0xffffffff02164836 */ /* 0x040fe20000000000 */
[----:B------:R-:W-:-:S04]  /*3350*/  @!P2 LEA.HI R2, R2, R2, RZ, 0x1 ;  /* 0x000000020202a211 */ /* 0x000fc800078f08ff */
[----:B0-----:R-:W-:Y:S01]  /*3360*/  @!P2 SHF.R.U32.HI R9, RZ, 0x1, R2 ;  /* 0x00000001ff09a819 */ /* 0x001fe20000011602 */
[----:B------:R-:W-:Y:S02]  /*3370*/  IMAD.MOV.U32 R2, RZ, RZ, R14 ;  /* 0x000000ffff027224 */ /* 0x000fe400078e000e */
[----:B------:R-:W-:Y:S02]  /*3380*/  @!P3 IMAD.MOV.U32 R2, RZ, RZ, R23 ;  /* 0x000000ffff02b224 */ /* 0x000fe400078e0017 */
[----:B------:R1:W-:Y:S01]  /*3390*/  @!P2 STS.U8 [R12], R9 ;  /* 0x000000090c00a388 */ /* 0x0003e20000000000 */
[----:B--2---:R-:W-:Y:S01]  /*33a0*/  ISETP.NE.AND P5, PT, R7, UR6, PT ;  /* 0x0000000607007c0c */ /* 0x004fe2000bfa5270 */
[----:B------:R-:W-:Y:S02]  /*33b0*/  IMAD.MOV.U32 R7, RZ, RZ, R18 ;  /* 0x000000ffff077224 */ /* 0x000fe400078e0012 */
[----:B------:R-:W-:-:S10]  /*33c0*/  @!P3 IMAD.MOV.U32 R7, RZ, RZ, R14 ;  /* 0x000000ffff07b224 */ /* 0x000fd400078e000e */
[----:B------:R-:W-:Y:S01]  /*33d0*/  @!P5 LEA.HI R6, R22, R22, RZ, 0x1 ;  /* 0x000000161606d211 */ /* 0x000fe200078f08ff */
[----:B------:R-:W-:Y:S02]  /*33e0*/  @!P5 IMAD.IADD R11, R21, 0x1, R0 ;  /* 0x00000001150bd824 */ /* 0x000fe400078e0200 */
[----:B------:R-:W-:Y:S01]  /*33f0*/  @!P5 VIADD R0, R0, 0x1 ;  /* 0x000000010000d836 */ /* 0x000fe20000000000 */
[----:B------:R-:W-:Y:S01]  /*3400*/  @!P5 SHF.R.U32.HI R8, RZ, 0x1, R6 ;  /* 0x00000001ff08d819 */ /* 0x000fe20000011606 */
[----:B------:R-:W-:Y:S02]  /*3410*/  IMAD.MOV.U32 R6, RZ, RZ, R20 ;  /* 0x000000ffff067224 */ /* 0x000fe400078e0014 */
[----:B------:R-:W-:Y:S02]  /*3420*/  @!P3 IMAD.MOV.U32 R6, RZ, RZ, R18 ;  /* 0x000000ffff06b224 */ /* 0x000fe400078e0012 */
[----:B------:R1:W-:Y:S01]  /*3430*/  @!P5 STS.U8 [R11], R8 ;  /* 0x000000080b00d388 */ /* 0x0003e20000000000 */
[----:B------:R-:W-:Y:S01]  /*3440*/  VIADD R18, R13, 0xffffffff ;  /* 0xffffffff0d127836 */ /* 0x000fe20000000000 */
[----:B------:R-:W-:Y:S06]  /*3450*/  BRA.U UP0, `(.L_x_14) ;  /* 0xfffffff500c87547 */ /* 0x000fec000b83ffff */
[----:B------:R-:W-:Y:S05]  /*3460*/  @P0 BRA `(.L_x_15) ;  /* 0xfffffff400980947 */ /* 0x000fea000383ffff */
[----:B------:R-:W-:Y:S01]  /*3470*/  BAR.SYNC.DEFER_BLOCKING 0x0 ;  /* 0x0000000000007b1d */ /* 0x000fe20000010000 */
[----:B------:R-:W-:-:S07]  /*3480*/  IMAD.MOV.U32 R13, RZ, RZ, RZ ;  /* 0x000000ffff0d7224 */ /* 0x000fce00078e00ff */
.L_x_17:
[----:B01----:R-:W0:Y:S01]  /*3490*/  S2R R8, SR_TID.X ;  /* 0x0000000000087919 */ /* 0x003e220000002100 */
[----:B------:R-:W1:Y:S01]  /*34a0*/  S2UR UR6, SR_CgaCtaId ;  /* 0x00000000000679c3 */ /* 0x000e620000008800 */
[----:B------:R-:W-:Y:S01]  /*34b0*/  UMOV UR5, 0x400 ;  /* 0x0000040000057882 */ /* 0x000fe20000000000 */
[----:B------:R-:W2:Y:S01]  /*34c0*/  S2R R9, SR_CgaCtaId ;  /* 0x0000000000097919 */ /* 0x000ea20000008800 */
[----:B-1----:R-:W-:Y:S01]  /*34d0*/  ULEA UR5, UR6, UR5, 0x18 ;  /* 0x0000000506057291 */ /* 0x002fe2000f8ec0ff */
[----:B0-----:R-:W-:-:S05]  /*34e0*/  IMAD R0, R13, 0x20, R8 ;  /* 0x000000200d007824 */ /* 0x001fca00078e0208 */
[----:B------:R-:W-:-:S05]  /*34f0*/  LEA R0, R0, UR5, 0x2 ;  /* 0x0000000500007c11 */ /* 0x000fca000f8e10ff */
[----:B------:R-:W0:Y:S02]  /*3500*/  LDS.U8 R11, [R0] ;  /* 0x00000000000b7984 */ /* 0x000e240000000000 */
[----:B0-----:R-:W-:-:S05]  /*3510*/  VIADD R10, R11, 0xf ;  /* 0x0000000f0b0a7836 */ /* 0x001fca0000000000 */
[----:B------:R-:W-:-:S04]  /*3520*/  LOP3.LUT R10, R10, 0xff, RZ, 0xc0, !PT ;  /* 0x000000ff0a0a7812 */ /* 0x000fc800078ec0ff */
[----:B------:R-:W-:Y:S02]  /*3530*/  ISETP.GT.U32.AND P0, PT, R10, 0x1e, PT ;  /* 0x0000001e0a00780c */ /* 0x000fe40003f04070 */
[----:B------:R-:W-:-:S05]  /*3540*/  MOV R10, 0x400 ;  /* 0x00000400000a7802 */ /* 0x000fca0000000f00 */
[----:B------:R-:W-:-:S06]  /*3550*/  VIADD R12, R10, 0x59e0 ;  /* 0x000059e00a0c7836 */ /* 0x000fcc0000000000 */
[----:B------:R-:W-:Y:S02]  /*3560*/  @!P0 PRMT R14, R11, 0x8880, RZ ;  /* 0x000088800b0e8816 */ /* 0x000fe400000000ff */
[----:B--2---:R-:W-:-:S03]  /*3570*/  LEA R11, R9, R12, 0x18 ;  /* 0x0000000c090b7211 */ /* 0x004fc600078ec0ff */
[----:B------:R-:W-:-:S04]  /*3580*/  @!P0 IMAD.MOV.U32 R12, RZ, RZ, R14 ;  /* 0x000000ffff0c8224 */ /* 0x000fc800078e000e */
[----:B------:R-:W-:-:S05]  /*3590*/  @!P0 IMAD R12, R12, 0x10, R11 ;  /* 0x000000100c0c8824 */ /* 0x000fca00078e020b */
[----:B------:R-:W0:Y:S02]  /*35a0*/  @!P0 LDS R14, [R12+0xf0] ;  /* 0x0000f0000c0e8984 */ /* 0x000e240000000800 */
[----:B0-----:R-:W-:-:S05]  /*35b0*/  @!P0 VIADD R15, R14, 0x1 ;  /* 0x000000010e0f8836 */ /* 0x001fca0000000000 */
[----:B------:R-:W-:Y:S04]  /*35c0*/  @!P0 STS [R12+0xf0], R15 ;  /* 0x0000f00f0c008388 */ /* 0x000fe80000000800 */
[----:B------:R-:W0:Y:S02]  /*35d0*/  LDS.U8 R19, [R0+0x1] ;  /* 0x0000010000137984 */ /* 0x000e240000000000 */
[----:B0-----:R-:W-:-:S05]  /*35e0*/  VIADD R14, R19, 0xf ;  /* 0x0000000f130e7836 */ /* 0x001fca0000000000 */
[----:B------:R-:W-:-:S04]  /*35f0*/  LOP3.LUT R14, R14, 0xff, RZ, 0xc0, !PT ;  /* 0x000000ff0e0e7812 */ /* 0x000fc800078ec0ff */
[----:B------:R-:W-:-:S13]  /*3600*/  ISETP.GT.U32.AND P0, PT, R14, 0x1e, PT ;  /* 0x0000001e0e00780c */ /* 0x000fda0003f04070 */
[----:B------:R-:W-:-:S05]  /*3610*/  @!P0 PRMT R14, R19, 0x8880, RZ ;  /* 0x00008880130e8816 */ /* 0x000fca00000000ff */
        /* <DEDUP_REMOVED lines=21> */
[----:B------:R0:W-:Y:S01]  /*3770*/  @!P0 STS [R14+0xfc], R19 ;  /* 0x0000fc130e008388 */ /* 0x0001e20000000800 */
[----:B------:R-:W-:-:S13]  /*3780*/  ISETP.NE.AND P0, PT, R13, 0x8c, PT ;  /* 0x0000008c0d00780c */ /* 0x000fda0003f05270 */
[----:B0-----:R-:W-:Y:S05]  /*3790*/  @!P0 BRA `(.L_x_16) ;  /* 0x0000000000988947 */ /* 0x001fea0003800000 */
[----:B------:R-:W0:Y:S01]  /*37a0*/  LDS.U8 R9, [R0+0x80] ;  /* 0x0000800000097984 */ /* 0x000e220000000000 */
[----:B------:R-:W-:Y:S02]  /*37b0*/  VIADD R13, R13, 0x2 ;  /* 0x000000020d0d7836 */ /* 0x000fe40000000000 */
        /* <DEDUP_REMOVED lines=35> */
[----:B------:R-:W-:Y:S05]  /*39f0*/  BRA `(.L_x_17) ;  /* 0xfffffff800a47947 */ /* 0x000fea000383ffff */
.L_x_16:
[----:B------:R-:W0:Y:S08]  /*3a00*/  S2UR UR6, SR_CgaCtaId ;  /* 0x00000000000679c3 */ /* 0x000e300000008800 */
[----:B------:R-:W-:Y:S06]  /*3a10*/  BAR.SYNC.DEFER_BLOCKING 0x0 ;  /* 0x0000000000007b1d */ /* 0x000fec0000010000 */
[----:B------:R-:W-:Y:S01]  /*3a20*/  UMOV UR5, 0x400 ;  /* 0x0000040000057882 */ /* 0x000fe20000000000 */
[----:B------:R-:W-:Y:S01]  /*3a30*/  BSSY.RECONVERGENT B0, `(.L_x_18) ;  /* 0x0000051000007945 */ /* 0x000fe20003800200 */
[----:B0-----:R-:W-:-:S09]  /*3a40*/  ULEA UR5, UR6, UR5, 0x18 ;  /* 0x0000000506057291 */ /* 0x001fd2000f8ec0ff */
[----:B------:R-:W0:Y:S04]  /*3a50*/  LDS R19, [UR5+0x5b2c] ;  /* 0x005b2c05ff137984 */ /* 0x000e280008000800 */
[----:B------:R-:W1:Y:S04]  /*3a60*/  LDS R22, [UR5+0x5a8c] ;  /* 0x005a8c05ff167984 */ /* 0x000e680008000800 */
[----:B------:R-:W2:Y:S04]  /*3a70*/  LDS R24, [UR5+0x5b1c] ;  /* 0x005b1c05ff187984 */ /* 0x000ea80008000800 */
[----:B------:R-:W3:Y:S04]  /*3a80*/  LDS R23, [UR5+0x5a9c] ;  /* 0x005a9c05ff177984 */ /* 0x000ee80008000800 */
[----:B------:R-:W4:Y:S04]  /*3a90*/  LDS R0, [UR5+0x5b0c] ;  /* 0x005b0c05ff007984 */ /* 0x000f280008000800 */
[----:B------:R-:W5:Y:S04]  /*3aa0*/  LDS R12, [UR5+0x5aac] ;  /* 0x005aac05ff0c7984 */ /* 0x000f680008000800 */
[----:B------:R-:W5:Y:S04]  /*3ab0*/  LDS R13, [UR5+0x5afc] ;  /* 0x005afc05ff0d7984 */ /* 0x000f680008000800 */
[----:B------:R-:W5:Y:S04]  /*3ac0*/  LDS R14, [UR5+0x5abc] ;  /* 0x005abc05ff0e7984 */ /* 0x000f680008000800 */
[----:B------:R-:W5:Y:S01]  /*3ad0*/  LDS R15, [UR5+0x5aec] ;  /* 0x005aec05ff0f7984 */ /* 0x000f620008000800 */
[----:B0-----:R-:W-:-:S02]  /*3ae0*/  ISETP.GT.AND P0, PT, R19, RZ, PT ;  /* 0x000000ff1300720c */ /* 0x001fc40003f04270 */
[----:B------:R-:W-:Y:S02]  /*3af0*/  VIMNMX R21, PT, PT, RZ, R19, !PT ;  /* 0x00000013ff157248 */ /* 0x000fe40007fe0100 */
[----:B------:R-:W-:Y:S01]  /*3b00*/  SEL R20, RZ, 0x5, !P0 ;  /* 0x00000005ff147807 */ /* 0x000fe20004000000 */
[----:B------:R-:W0:Y:S01]  /*3b10*/  LDS R19, [UR5+0x5acc] ;  /* 0x005acc05ff137984 */ /* 0x000e220008000800 */
[----:B-1----:R-:W-:Y:S02]  /*3b20*/  ISETP.GT.AND P0, PT, R22, R21, PT ;  /* 0x000000151600720c */ /* 0x002fe40003f04270 */
[----:B------:R-:W-:Y:S02]  /*3b30*/  VIMNMX R21, PT, PT, R21, R22, !PT ;  /* 0x0000001615157248 */ /* 0x000fe40007fe0100 */
[----:B------:R-:W-:Y:S02]  /*3b40*/  SEL R20, R20, 0xfffffffb, !P0 ;  /* 0xfffffffb14147807 */ /* 0x000fe40004000000 */
[----:B--2---:R-:W-:-:S02]  /*3b50*/  ISETP.GT.AND P0, PT, R24, R21, PT ;  /* 0x000000151800720c */ /* 0x004fc40003f04270 */
[----:B------:R-:W-:Y:S02]  /*3b60*/  VIMNMX R24, PT, PT, R21, R24, !PT ;  /* 0x0000001815187248 */ /* 0x000fe40007fe0100 */
[----:B------:R-:W-:Y:S02]  /*3b70*/  SEL R21, R20, 0x4, !P0 ;  /* 0x0000000414157807 */ /* 0x000fe40004000000 */
[----:B---3--:R-:W-:Y:S01]  /*3b80*/  ISETP.GT.AND P0, PT, R23, R24, PT ;  /* 0x000000181700720c */ /* 0x008fe20003f04270 */
[----:B------:R-:W1:Y:S01]  /*3b90*/  LDS R20, [UR5+0x5adc] ;  /* 0x005adc05ff147984 */ /* 0x000e620008000800 */
[----:B------:R-:W-:Y:S02]  /*3ba0*/  VIMNMX R23, PT, PT, R24, R23, !PT ;  /* 0x0000001718177248 */ /* 0x000fe40007fe0100 */
[----:B------:R-:W-:Y:S02]  /*3bb0*/  SEL R21, R21, 0xfffffffc, !P0 ;  /* 0xfffffffc15157807 */ /* 0x000fe40004000000 */
[----:B----4-:R-:W-:-:S02]  /*3bc0*/  ISETP.GT.AND P0, PT, R0, R23, PT ;  /* 0x000000170000720c */ /* 0x010fc40003f04270 */
[----:B------:R-:W-:Y:S02]  /*3bd0*/  VIMNMX R23, PT, PT, R23, R0, !PT ;  /* 0x0000000017177248 */ /* 0x000fe40007fe0100 */
[----:B------:R-:W-:Y:S02]  /*3be0*/  SEL R21, R21, 0x3, !P0 ;  /* 0x0000000315157807 */ /* 0x000fe40004000000 */
[----:B-----5:R-:W-:Y:S02]  /*3bf0*/  ISETP.GT.AND P0, PT, R12, R23, PT ;  /* 0x000000170c00720c */ /* 0x020fe40003f04270 */
[----:B------:R-:W-:Y:S02]  /*3c00*/  VIMNMX R12, PT, PT, R23, R12, !PT ;  /* 0x0000000c170c7248 */ /* 0x000fe40007fe0100 */
[----:B------:R-:W-:Y:S02]  /*3c10*/  SEL R21, R21, 0xfffffffd, !P0 ;  /* 0xfffffffd15157807 */ /* 0x000fe40004000000 */
[----:B------:R-:W-:-:S02]  /*3c20*/  ISETP.GT.AND P0, PT, R13, R12, PT ;  /* 0x0000000c0d00720c */ /* 0x000fc40003f04270 */
[----:B------:R-:W-:Y:S02]  /*3c30*/  VIMNMX R13, PT, PT, R12, R13, !PT ;  /* 0x0000000d0c0d7248 */ /* 0x000fe40007fe0100 */
[----:B------:R-:W-:Y:S02]  /*3c40*/  SEL R21, R21, 0x2, !P0 ;  /* 0x0000000215157807 */ /* 0x000fe40004000000 */
[----:B------:R-:W-:Y:S02]  /*3c50*/  ISETP.GT.AND P0, PT, R14, R13, PT ;  /* 0x0000000d0e00720c */ /* 0x000fe40003f04270 */
[----:B------:R-:W-:Y:S02]  /*3c60*/  VIMNMX R14, PT, PT, R13, R14, !PT ;  /* 0x0000000e0d0e7248 */ /* 0x000fe40007fe0100 */
[----:B------:R-:W-:Y:S02]  /*3c70*/  SEL R21, R21, 0xfffffffe, !P0 ;  /* 0xfffffffe15157807 */ /* 0x000fe40004000000 */
[----:B------:R-:W-:-:S02]  /*3c80*/  ISETP.GT.AND P0, PT, R15, R14, PT ;  /* 0x0000000e0f00720c */ /* 0x000fc40003f04270 */
[----:B------:R-:W-:Y:S02]  /*3c90*/  VIMNMX R14, PT, PT, R14, R15, !PT ;  /* 0x0000000f0e0e7248 */ /* 0x000fe40007fe0100 */
[----:B------:R-:W-:Y:S02]  /*3ca0*/  SEL R21, R21, 0x1, !P0 ;  /* 0x0000000115157807 */ /* 0x000fe40004000000 */
[----:B0-----:R-:W-:Y:S02]  /*3cb0*/  ISETP.GT.AND P0, PT, R19, R14, PT ;  /* 0x0000000e1300720c */ /* 0x001fe40003f04270 */
[----:B------:R-:W-:Y:S02]  /*3cc0*/  VIMNMX R19, PT, PT, R14, R19, !PT ;  /* 0x000000130e137248 */ /* 0x000fe40007fe0100 */
[----:B------:R-:W-:-:S04]  /*3cd0*/  SEL R21, R21, 0xffffffff, !P0 ;  /* 0xffffffff15157807 */ /* 0x000fc80004000000 */
[----:B------:R-:W-:-:S04]  /*3ce0*/  ISETP.NE.AND P0, PT, R21, RZ, PT ;  /* 0x000000ff1500720c */ /* 0x000fc80003f05270 */
[----:B-1----:R-:W-:-:S04]  /*3cf0*/  ISETP.GT.OR P0, PT, R20, R19, !P0 ;  /* 0x000000131400720c */ /* 0x002fc80004704670 */
[----:B------:R-:W-:-:S13]  /*3d00*/  ISETP.GT.U32.OR P0, PT, R8, 0x1e, P0 ;  /* 0x0000001e0800780c */ /* 0x000fda0000704470 */
[----:B------:R-:W-:Y:S05]  /*3d10*/  @P0 BRA `(.L_x_19) ;  /* 0x0000000000880947 */ /* 0x000fea0003800000 */
[----:B------:R-:W-:Y:S01]  /*3d20*/  VIADD R10, R10, 0x4680 ;  /* 0x000046800a0a7836 */ /* 0x000fe20000000000 */
[----:B------:R-:W-:Y:S01]  /*3d30*/  ISETP.GE.AND P0, PT, R21, 0x1, PT ;  /* 0x000000011500780c */ /* 0x000fe20003f06270 */
[C-C-:B------:R-:W-:Y:S01]  /*3d40*/  IMAD R0, R8.reuse, 0x10, R11.reuse ;  /* 0x0000001008007824 */ /* 0x140fe200078e020b */
[----:B------:R-:W-:Y:S01]  /*3d50*/  IABS R12, R21 ;  /* 0x00000015000c7213 */ /* 0x000fe20000000000 */
[----:B------:R-:W-:Y:S01]  /*3d60*/  IMAD R11, R8, -0x10, R11 ;  /* 0xfffffff0080b7824 */ /* 0x000fe200078e020b */
[----:B------:R-:W-:-:S03]  /*3d70*/  LEA R13, R9, R10, 0x18 ;  /* 0x0000000a090d7211 */ /* 0x000fc600078ec0ff */
[----:B------:R-:W-:Y:S02]  /*3d80*/  IMAD.MOV.U32 R9, RZ, RZ, R12 ;  /* 0x000000ffff097224 */ /* 0x000fe400078e000c */
[----:B------:R-:W-:-:S04]  /*3d90*/  IMAD R10, R8, 0x20, R13 ;  /* 0x00000020080a7824 */ /* 0x000fc800078e020d */
[----:B------:R-:W-:Y:S01]  /*3da0*/  IMAD R8, R9, 0x3e0, R10 ;  /* 0x000003e009087824 */ /* 0x000fe200078e020a */
[----:B------:R-:W-:Y:S04]  /*3db0*/  @P0 LDS R15, [R0] ;  /* 0x00000000000f0984 */ /* 0x000fe80000000800 */
[----:B------:R-:W-:Y:S01]  /*3dc0*/  @!P0 LDS R15, [R11+0x1e0] ;  /* 0x0001e0000b0f8984 */ /* 0x000fe20000000800 */
[----:B------:R-:W-:-:S03]  /*3dd0*/  ISETP.GT.AND P0, PT, R21, RZ, PT ;  /* 0x000000ff1500720c */ /* 0x000fc60003f04270 */
[----:B------:R-:W0:Y:S02]  /*3de0*/  LDS.64 R12, [R8+-0x3e0] ;  /* 0xfffc2000080c7984 */ /* 0x000e240000000a00 */
[----:B0-----:R-:W-:-:S04]  /*3df0*/  IADD3 R14, P1, PT, R12, R15, RZ ;  /* 0x0000000f0c0e7210 */ /* 0x001fc80007f3e0ff */
[----:B------:R-:W-:Y:S02]  /*3e00*/  LEA.HI.X.SX32 R15, R15, R13, 0x1, P1 ;  /* 0x0000000d0f0f7211 */ /* 0x000fe400008f0eff */
[----:B------:R-:W-:Y:S04]  /*3e10*/  LDS.64 R12, [R8+-0x3d8] ;  /* 0xfffc2800080c7984 */ /* 0x000fe80000000a00 */
[----:B------:R-:W-:Y:S04]  /*3e20*/  STS.64 [R8+-0x3e0], R14 ;  /* 0xfffc200e08007388 */ /* 0x000fe80000000a00 */
[----:B------:R-:W-:Y:S04]  /*3e30*/  @!P0 LDS R9, [R11+0x1e4] ;  /* 0x0001e4000b098984 */ /* 0x000fe80000000800 */
[----:B------:R-:W0:Y:S04]  /*3e40*/  @P0 LDS R9, [R0+0x4] ;  /* 0x0000040000090984 */ /* 0x000e280000000800 */
[----:B------:R-:W-:Y:S01]  /*3e50*/  LDS.64 R14, [R8+-0x3c8] ;  /* 0xfffc3800080e7984 */ /* 0x000fe20000000a00 */
[----:B0-----:R-:W-:-:S04]  /*3e60*/  IADD3 R20, P1, PT, R9, R12, RZ ;  /* 0x0000000c09147210 */ /* 0x001fc80007f3e0ff */
[----:B------:R-:W-:Y:S02]  /*3e70*/  LEA.HI.X.SX32 R21, R9, R13, 0x1, P1 ;  /* 0x0000000d09157211 */ /* 0x000fe400008f0eff */
[----:B------:R-:W-:Y:S04]  /*3e80*/  LDS.64 R12, [R8+-0x3d0] ;  /* 0xfffc3000080c7984 */ /* 0x000fe80000000a00 */
[----:B------:R-:W-:Y:S04]  /*3e90*/  STS.64 [R8+-0x3d8], R20 ;  /* 0xfffc281408007388 */ /* 0x000fe80000000a00 */
[----:B------:R-:W-:Y:S04]  /*3ea0*/  @!P0 LDS R9, [R11+0x1e8] ;  /* 0x0001e8000b098984 */ /* 0x000fe80000000800 */
[----:B------:R-:W0:Y:S02]  /*3eb0*/  @P0 LDS R9, [R0+0x8] ;  /* 0x0000080000090984 */ /* 0x000e240000000800 */
[----:B0-----:R-:W-:-:S04]  /*3ec0*/  IADD3 R12, P1, PT, R12, R9, RZ ;  /* 0x000000090c0c7210 */ /* 0x001fc80007f3e0ff */
[----:B------:R-:W-:-:S05]  /*3ed0*/  LEA.HI.X.SX32 R13, R9, R13, 0x1, P1 ;  /* 0x0000000d090d7211 */ /* 0x000fca00008f0eff */
[----:B------:R-:W-:Y:S04]  /*3ee0*/  STS.64 [R8+-0x3d0], R12 ;  /* 0xfffc300c08007388 */ /* 0x000fe80000000a00 */
[----:B------:R-:W-:Y:S04]  /*3ef0*/  @!P0 LDS R9, [R11+0x1ec] ;  /* 0x0001ec000b098984 */ /* 0x000fe80000000800 */
[----:B------:R-:W0:Y:S02]  /*3f00*/  @P0 LDS R9, [R0+0xc] ;  /* 0x00000c0000090984 */ /* 0x000e240000000800 */
[----:B0-----:R-:W-:-:S04]  /*3f10*/  IADD3 R14, P0, PT, R9, R14, RZ ;  /* 0x0000000e090e7210 */ /* 0x001fc80007f1e0ff */
[----:B------:R-:W-:-:S05]  /*3f20*/  LEA.HI.X.SX32 R15, R9, R15, 0x1, P0 ;  /* 0x0000000f090f7211 */ /* 0x000fca00000f0eff */
[----:B------:R0:W-:Y:S04]  /*3f30*/  STS.64 [R8+-0x3c8], R14 ;  /* 0xfffc380e08007388 */ /* 0x0001e80000000a00 */
.L_x_19:
[----:B------:R-:W-:Y:S05]  /*3f40*/  BSYNC.RECONVERGENT B0 ;  /* 0x0000000000007941 */ /* 0x000fea0003800200 */
.L_x_18:
[----:B------:R-:W-:Y:S05]  /*3f50*/  BRA.U UP1, `(.L_x_20) ;  /* 0xffffffe501e47547 */ /* 0x000fea000b83ffff */
[----:B------:R-:W-:Y:S05]  /*3f60*/  EXIT ;  /* 0x000000000000794d */ /* 0x000fea0003800000 */
.L_x_21:
[----:B------:R-:W-:-:S00]  /*3f70*/  BRA `(.L_x_21) ;  /* 0xfffffffc00fc7947 */ /* 0x000fc0000383ffff */
[----:B------:R-:W-:-:S00]  /*3f80*/  NOP ;  /* 0x0000000000007918 */ /* 0x000fc00000000000 */
[----:B------:R-:W-:-:S00]  /*3f90*/  NOP ;  /* 0x0000000000007918 */ /* 0x000fc00000000000 */
[----:B------:R-:W-:-:S00]  /*3fa0*/  NOP ;  /* 0x0000000000007918 */ /* 0x000fc00000000000 */
[----:B------:R-:W-:-:S00]  /*3fb0*/  NOP ;  /* 0x0000000000007918 */ /* 0x000fc00000000000 */
[----:B------:R-:W-:-:S00]  /*3fc0*/  NOP ;  /* 0x0000000000007918 */ /* 0x000fc00000000000 */
[----:B------:R-:W-:-:S00]  /*3fd0*/  NOP ;  /* 0x0000000000007918 */ /* 0x000fc00000000000 */
[----:B------:R-:W-:-:S00]  /*3fe0*/  NOP ;  /* 0x0000000000007918 */ /* 0x000fc00000000000 */
[----:B------:R-:W-:-:S00]  /*3ff0*/  NOP ;  /* 0x0000000000007918 */ /* 0x000fc00000000000 */
.L_x_22:


//--------------------- .nv.global.init           --------------------------
	.section	.nv.global.init,"aw",@progbits
	.align	4
.nv.global.init:
	.type		mrg32k3aM1SubSeq,@object
	.size		mrg32k3aM1SubSeq,(mrg32k3aM2SubSeq - mrg32k3aM1SubSeq)
mrg32k3aM1SubSeq:
        /*0000*/ 	.byte	0x0b, 0xcc, 0xee, 0x04, 0x73, 0x29, 0x8b, 0x6f, 0xf6, 0x53, 0x03, 0xf6, 0x23, 0xf6, 0xea, 0xda
        /* <DEDUP_REMOVED lines=125> */
	.type		mrg32k3aM2SubSeq,@object
	.size		mrg32k3aM2SubSeq,(mrg32k3aM1 - mrg32k3aM2SubSeq)
mrg32k3aM2SubSeq:
        /* <DEDUP_REMOVED lines=126> */
	.type		mrg32k3aM1,@object
	.size		mrg32k3aM1,(mrg32k3aM1Seq - mrg32k3aM1)
mrg32k3aM1:
        /* <DEDUP_REMOVED lines=144> */
	.type		mrg32k3aM1Seq,@object
	.size		mrg32k3aM1Seq,(mrg32k3aM2 - mrg32k3aM1Seq)
mrg32k3aM1Seq:
        /* <DEDUP_REMOVED lines=144> */
	.type		mrg32k3aM2,@object
	.size		mrg32k3aM2,(mrg32k3aM2Seq - mrg32k3aM2)
mrg32k3aM2:
        /* <DEDUP_REMOVED lines=144> */
	.type		mrg32k3aM2Seq,@object
	.size		mrg32k3aM2Seq,(precalc_xorwow_matrix - mrg32k3aM2Seq)
mrg32k3aM2Seq:
        /* <DEDUP_REMOVED lines=144> */
	.type		precalc_xorwow_matrix,@object
	.size		precalc_xorwow_matrix,(precalc_xorwow_offset_matrix - precalc_xorwow_matrix)
precalc_xorwow_matrix:
        /* <DEDUP_REMOVED lines=6400> */
	.type		precalc_xorwow_offset_matrix,@object
	.size		precalc_xorwow_offset_matrix,(.L_1 - precalc_xorwow_offset_matrix)
precalc_xorwow_offset_matrix:
        /* <DEDUP_REMOVED lines=6400> */
.L_1:


//--------------------- .nv.shared._Z3runyPy      --------------------------
	.section	.nv.shared._Z3runyPy,"aw",@nobits
	.sectionflags	@""
	.align	8
.nv.shared._Z3runyPy:
	.zero		24528


//--------------------- .nv.shared.reserved.0     --------------------------
	.section	.nv.shared.reserved.0,"aw",@nobits
	.weak		__nv_reservedSMEM_offset_0_alias
	.size		__nv_reservedSMEM_offset_0_alias, 0, 64
	.other		__nv_reservedSMEM_offset_0_alias,@"STO_CUDA_RESERVED_SHARED STV_DEFAULT"
__nv_reservedSMEM_offset_0_alias:
	.zero		0
	.zero		64


//--------------------- .nv.constant0._Z3runyPy   --------------------------
	.section	.nv.constant0._Z3runyPy,"a",@progbits
	.sectionflags	@""
	.align	4
.nv.constant0._Z3runyPy:
	.zero		912


//--------------------- SYMBOLS --------------------------

	.type		.nv.reservedSmem.offset0,@object
	.size		.nv.reservedSmem.offset0,0x4
	.type		.nv.reservedSmem.cap,@object
	.size		.nv.reservedSmem.cap,0x4
